//
// Generated by NVIDIA NVVM Compiler
//
// Compiler Build ID: CL-36424714
// Cuda compilation tools, release 13.0, V13.0.88
// Based on NVVM 20.0.0
//

.version 9.0
.target sm_100
.address_size 64

	// .globl	_Z9md5KernelPiPjPciiiS_
.extern .func  (.param .b32 func_retval0) vprintf
(
	.param .b64 vprintf_param_0,
	.param .b64 vprintf_param_1
)
;
.global .align 1 .b8 $str[33] = {71, 111, 97, 108, 33, 32, 37, 100, 32, 61, 62, 32, 37, 48, 56, 120, 32, 37, 48, 56, 120, 32, 37, 48, 56, 120, 32, 37, 48, 56, 120, 10};

.visible .entry _Z9md5KernelPiPjPciiiS_(
	.param .u64 .ptr .align 1 _Z9md5KernelPiPjPciiiS__param_0,
	.param .u64 .ptr .align 1 _Z9md5KernelPiPjPciiiS__param_1,
	.param .u64 .ptr .align 1 _Z9md5KernelPiPjPciiiS__param_2,
	.param .u32 _Z9md5KernelPiPjPciiiS__param_3,
	.param .u32 _Z9md5KernelPiPjPciiiS__param_4,
	.param .u32 _Z9md5KernelPiPjPciiiS__param_5,
	.param .u64 .ptr .align 1 _Z9md5KernelPiPjPciiiS__param_6
)
{
	.local .align 8 .b8 	__local_depot0[96];
	.reg .b64 	%SP;
	.reg .b64 	%SPL;
	.reg .pred 	%p<33>;
	.reg .b16 	%rs<48>;
	.reg .b32 	%r<997>;
	.reg .b64 	%rd<54>;

	mov.u64 	%SPL, __local_depot0;
	cvta.local.u64 	%SP, %SPL;
	ld.param.u64 	%rd17, [_Z9md5KernelPiPjPciiiS__param_2];
	ld.param.u32 	%r53, [_Z9md5KernelPiPjPciiiS__param_5];
	add.u64 	%rd1, %SPL, 0;
	add.u64 	%rd2, %SPL, 12;
	mov.u32 	%r54, %ntid.x;
	mov.u32 	%r55, %ctaid.x;
	mov.u32 	%r56, %tid.x;
	mad.lo.s32 	%r57, %r54, %r55, %r56;
	add.s32 	%r1, %r57, %r53;
	mul.hi.s32 	%r58, %r1, 1717986919;
	shr.u32 	%r59, %r58, 31;
	shr.u32 	%r60, %r58, 2;
	add.s32 	%r61, %r60, %r59;
	mul.lo.s32 	%r62, %r61, 10;
	sub.s32 	%r63, %r1, %r62;
	cvt.u16.u32 	%rs1, %r63;
	add.s16 	%rs2, %rs1, 48;
	st.local.u8 	[%rd1+11], %rs2;
	add.s32 	%r64, %r1, 9;
	setp.lt.u32 	%p1, %r64, 19;
	mov.b32 	%r992, 11;
	@%p1 bra 	$L__BB0_10;
	shr.s32 	%r68, %r58, 2;
	add.s32 	%r69, %r68, %r59;
	mul.hi.s32 	%r70, %r69, 1717986919;
	shr.u32 	%r71, %r70, 31;
	shr.u32 	%r72, %r70, 2;
	add.s32 	%r73, %r72, %r71;
	mul.lo.s32 	%r74, %r73, 10;
	sub.s32 	%r75, %r69, %r74;
	cvt.u16.u32 	%rs3, %r75;
	add.s16 	%rs4, %rs3, 48;
	st.local.u8 	[%rd1+10], %rs4;
	add.s32 	%r76, %r69, 9;
	setp.lt.u32 	%p2, %r76, 19;
	mov.b32 	%r992, 10;
	@%p2 bra 	$L__BB0_10;
	mul.hi.s32 	%r78, %r1, 1374389535;
	shr.u32 	%r79, %r78, 31;
	shr.s32 	%r80, %r78, 5;
	add.s32 	%r81, %r80, %r79;
	mul.hi.s32 	%r82, %r81, 1717986919;
	shr.u32 	%r83, %r82, 31;
	shr.u32 	%r84, %r82, 2;
	add.s32 	%r85, %r84, %r83;
	mul.lo.s32 	%r86, %r85, 10;
	sub.s32 	%r87, %r81, %r86;
	cvt.u16.u32 	%rs5, %r87;
	add.s16 	%rs6, %rs5, 48;
	st.local.u8 	[%rd1+9], %rs6;
	add.s32 	%r88, %r81, 9;
	setp.lt.u32 	%p3, %r88, 19;
	mov.b32 	%r992, 9;
	@%p3 bra 	$L__BB0_10;
	mul.hi.s32 	%r90, %r1, 274877907;
	shr.u32 	%r91, %r90, 31;
	shr.s32 	%r92, %r90, 6;
	add.s32 	%r93, %r92, %r91;
	mul.hi.s32 	%r94, %r93, 1717986919;
	shr.u32 	%r95, %r94, 31;
	shr.u32 	%r96, %r94, 2;
	add.s32 	%r97, %r96, %r95;
	mul.lo.s32 	%r98, %r97, 10;
	sub.s32 	%r99, %r93, %r98;
	cvt.u16.u32 	%rs7, %r99;
	add.s16 	%rs8, %rs7, 48;
	st.local.u8 	[%rd1+8], %rs8;
	add.s32 	%r100, %r93, 9;
	setp.lt.u32 	%p4, %r100, 19;
	mov.b32 	%r992, 8;
	@%p4 bra 	$L__BB0_10;
	mul.hi.s32 	%r102, %r1, 1759218605;
	shr.u32 	%r103, %r102, 31;
	shr.s32 	%r104, %r102, 12;
	add.s32 	%r105, %r104, %r103;
	mul.hi.s32 	%r106, %r105, 1717986919;
	shr.u32 	%r107, %r106, 31;
	shr.u32 	%r108, %r106, 2;
	add.s32 	%r109, %r108, %r107;
	mul.lo.s32 	%r110, %r109, 10;
	sub.s32 	%r111, %r105, %r110;
	cvt.u16.u32 	%rs9, %r111;
	add.s16 	%rs10, %rs9, 48;
	st.local.u8 	[%rd1+7], %rs10;
	add.s32 	%r112, %r105, 9;
	setp.lt.u32 	%p5, %r112, 19;
	mov.b32 	%r992, 7;
	@%p5 bra 	$L__BB0_10;
	mul.hi.s32 	%r114, %r1, 351843721;
	shr.u32 	%r115, %r114, 31;
	shr.s32 	%r116, %r114, 13;
	add.s32 	%r117, %r116, %r115;
	cvt.u16.u32 	%rs11, %r117;
	mul.hi.s16 	%rs12, %rs11, 26215;
	shr.u16 	%rs13, %rs12, 15;
	shr.u16 	%rs14, %rs12, 2;
	add.s16 	%rs15, %rs14, %rs13;
	mul.lo.s16 	%rs16, %rs15, 10;
	sub.s16 	%rs17, %rs11, %rs16;
	add.s16 	%rs18, %rs17, 48;
	st.local.u8 	[%rd1+6], %rs18;
	add.s32 	%r118, %r117, 9;
	setp.lt.u32 	%p6, %r118, 19;
	mov.b32 	%r992, 6;
	@%p6 bra 	$L__BB0_10;
	mul.hi.s32 	%r120, %r1, 1125899907;
	shr.u32 	%r121, %r120, 31;
	shr.s32 	%r122, %r120, 18;
	add.s32 	%r123, %r122, %r121;
	cvt.u16.u32 	%rs19, %r123;
	mul.hi.s16 	%rs20, %rs19, 26215;
	shr.u16 	%rs21, %rs20, 15;
	shr.u16 	%rs22, %rs20, 2;
	add.s16 	%rs23, %rs22, %rs21;
	mul.lo.s16 	%rs24, %rs23, 10;
	sub.s16 	%rs25, %rs19, %rs24;
	add.s16 	%rs26, %rs25, 48;
	st.local.u8 	[%rd1+5], %rs26;
	add.s32 	%r124, %r123, 9;
	setp.lt.u32 	%p7, %r124, 19;
	mov.b32 	%r992, 5;
	@%p7 bra 	$L__BB0_10;
	mul.hi.s32 	%r126, %r1, 1801439851;
	shr.u32 	%r127, %r126, 31;
	shr.s32 	%r128, %r126, 22;
	add.s32 	%r129, %r128, %r127;
	cvt.u16.u32 	%rs27, %r129;
	mul.hi.s16 	%rs28, %rs27, 26215;
	shr.u16 	%rs29, %rs28, 15;
	shr.u16 	%rs30, %rs28, 2;
	add.s16 	%rs31, %rs30, %rs29;
	mul.lo.s16 	%rs32, %rs31, 10;
	sub.s16 	%rs33, %rs27, %rs32;
	add.s16 	%rs34, %rs33, 48;
	st.local.u8 	[%rd1+4], %rs34;
	add.s32 	%r130, %r129, 9;
	setp.lt.u32 	%p8, %r130, 19;
	mov.b32 	%r992, 4;
	@%p8 bra 	$L__BB0_10;
	mul.hi.s32 	%r132, %r1, 1441151881;
	shr.u32 	%r133, %r132, 31;
	shr.s32 	%r134, %r132, 25;
	add.s32 	%r135, %r134, %r133;
	cvt.u16.u32 	%rs35, %r135;
	mul.lo.s16 	%rs36, %rs35, 103;
	shr.u16 	%rs37, %rs36, 15;
	shr.s16 	%rs38, %rs36, 10;
	add.s16 	%rs39, %rs38, %rs37;
	mul.lo.s16 	%rs40, %rs39, 10;
	sub.s16 	%rs41, %rs35, %rs40;
	add.s16 	%rs42, %rs41, 48;
	st.local.u8 	[%rd1+3], %rs42;
	add.s32 	%r136, %r135, 9;
	setp.lt.u32 	%p9, %r136, 19;
	mov.b32 	%r992, 3;
	@%p9 bra 	$L__BB0_10;
	mul.hi.s32 	%r138, %r1, 1152921505;
	shr.u32 	%r139, %r138, 31;
	shr.s32 	%r140, %r138, 28;
	add.s32 	%r141, %r140, %r139;
	cvt.u16.u32 	%rs43, %r141;
	add.s16 	%rs44, %rs43, 48;
	st.local.u8 	[%rd1+2], %rs44;
	mov.b32 	%r992, 2;
$L__BB0_10:
	ld.param.u32 	%r989, [_Z9md5KernelPiPjPciiiS__param_3];
	sub.s32 	%r3, 12, %r992;
	add.s32 	%r4, %r3, %r989;
	add.s32 	%r142, %r4, 4;
	shr.s32 	%r143, %r142, 31;
	shr.u32 	%r144, %r143, 30;
	add.s32 	%r145, %r142, %r144;
	shr.s32 	%r146, %r145, 2;
	mul.wide.s32 	%rd21, %r146, 4;
	add.s64 	%rd22, %rd2, %rd21;
	mov.b32 	%r147, 0;
	st.local.u32 	[%rd22+-4], %r147;
	cvt.s64.s32 	%rd3, %r989;
	setp.eq.s32 	%p10, %r989, 0;
	@%p10 bra 	$L__BB0_13;
	cvta.to.global.u64 	%rd4, %rd17;
	mov.b64 	%rd52, 0;
$L__BB0_12:
	add.s64 	%rd24, %rd4, %rd52;
	ld.global.u8 	%rs45, [%rd24];
	add.s64 	%rd25, %rd2, %rd52;
	st.local.u8 	[%rd25], %rs45;
	add.s64 	%rd52, %rd52, 1;
	setp.lt.u64 	%p11, %rd52, %rd3;
	@%p11 bra 	$L__BB0_12;
$L__BB0_13:
	cvt.u64.u32 	%rd7, %r992;
	cvt.u64.u32 	%rd8, %r3;
	add.s64 	%rd9, %rd2, %rd3;
	add.s64 	%rd10, %rd1, %rd7;
	mov.b64 	%rd53, 0;
$L__BB0_14:
	add.s64 	%rd27, %rd10, %rd53;
	ld.local.u8 	%rs46, [%rd27];
	add.s64 	%rd28, %rd9, %rd53;
	st.local.u8 	[%rd28], %rs46;
	add.s64 	%rd53, %rd53, 1;
	setp.lt.u64 	%p12, %rd53, %rd8;
	@%p12 bra 	$L__BB0_14;
	ld.param.u32 	%r990, [_Z9md5KernelPiPjPciiiS__param_3];
	ld.param.u64 	%rd47, [_Z9md5KernelPiPjPciiiS__param_1];
	ld.param.u64 	%rd43, [_Z9md5KernelPiPjPciiiS__param_0];
	cvt.s64.s32 	%rd29, %r990;
	sub.s64 	%rd30, %rd29, %rd7;
	add.s64 	%rd31, %rd2, %rd30;
	mov.b16 	%rs47, 128;
	st.local.u8 	[%rd31+12], %rs47;
	shl.b32 	%r149, %r4, 3;
	cvta.to.global.u64 	%rd32, %rd47;
	ld.global.u32 	%r150, [%rd32];
	ld.local.u32 	%r151, [%rd2];
	setp.lt.s32 	%p13, %r4, 0;
	selp.b32 	%r5, 0, %r151, %p13;
	add.s32 	%r152, %r150, %r5;
	add.s32 	%r153, %r152, -1;
	cvta.to.global.u64 	%rd33, %rd43;
	ld.global.u32 	%r154, [%rd33];
	shf.l.wrap.b32 	%r155, %r153, %r153, %r154;
	add.s32 	%r156, %r155, -271733879;
	not.b32 	%r157, %r156;
	and.b32  	%r158, %r156, -271733879;
	and.b32  	%r159, %r157, -1732584194;
	or.b32  	%r160, %r159, %r158;
	ld.global.u32 	%r161, [%rd32+4];
	add.s32 	%r162, %r160, %r161;
	setp.gt.s32 	%p14, %r4, 3;
	ld.local.u32 	%r163, [%rd2+4];
	selp.b32 	%r6, %r163, 0, %p14;
	add.s32 	%r164, %r162, %r6;
	add.s32 	%r165, %r164, 271733878;
	ld.global.u32 	%r166, [%rd33+4];
	shl.b32 	%r167, %r165, %r166;
	sub.s32 	%r168, 32, %r166;
	shr.u32 	%r169, %r165, %r168;
	add.s32 	%r170, %r167, %r156;
	add.s32 	%r171, %r170, %r169;
	not.b32 	%r172, %r171;
	and.b32  	%r173, %r156, %r171;
	and.b32  	%r174, %r172, -271733879;
	or.b32  	%r175, %r174, %r173;
	ld.global.u32 	%r176, [%rd32+8];
	add.s32 	%r177, %r175, %r176;
	setp.gt.s32 	%p15, %r4, 7;
	ld.local.u32 	%r178, [%rd2+8];
	selp.b32 	%r7, %r178, 0, %p15;
	add.s32 	%r179, %r177, %r7;
	add.s32 	%r180, %r179, -1732584194;
	ld.global.u32 	%r181, [%rd33+8];
	shl.b32 	%r182, %r180, %r181;
	sub.s32 	%r183, 32, %r181;
	shr.u32 	%r184, %r180, %r183;
	add.s32 	%r185, %r182, %r171;
	add.s32 	%r186, %r185, %r184;
	and.b32  	%r187, %r171, %r186;
	not.b32 	%r188, %r186;
	and.b32  	%r189, %r156, %r188;
	or.b32  	%r190, %r189, %r187;
	ld.global.u32 	%r191, [%rd32+12];
	add.s32 	%r192, %r190, %r191;
	setp.gt.s32 	%p16, %r4, 11;
	ld.local.u32 	%r193, [%rd2+12];
	selp.b32 	%r8, %r193, 0, %p16;
	add.s32 	%r194, %r192, %r8;
	add.s32 	%r195, %r194, -271733879;
	ld.global.u32 	%r196, [%rd33+12];
	shl.b32 	%r197, %r195, %r196;
	sub.s32 	%r198, 32, %r196;
	shr.u32 	%r199, %r195, %r198;
	add.s32 	%r200, %r197, %r186;
	add.s32 	%r201, %r200, %r199;
	and.b32  	%r202, %r186, %r201;
	not.b32 	%r203, %r201;
	and.b32  	%r204, %r171, %r203;
	or.b32  	%r205, %r204, %r202;
	add.s32 	%r206, %r205, %r156;
	ld.global.u32 	%r207, [%rd32+16];
	add.s32 	%r208, %r206, %r207;
	setp.gt.s32 	%p17, %r4, 15;
	ld.local.u32 	%r209, [%rd2+16];
	selp.b32 	%r9, %r209, 0, %p17;
	add.s32 	%r210, %r208, %r9;
	ld.global.u32 	%r211, [%rd33+16];
	shl.b32 	%r212, %r210, %r211;
	sub.s32 	%r213, 32, %r211;
	shr.u32 	%r214, %r210, %r213;
	add.s32 	%r215, %r212, %r201;
	add.s32 	%r216, %r215, %r214;
	and.b32  	%r217, %r201, %r216;
	not.b32 	%r218, %r216;
	and.b32  	%r219, %r186, %r218;
	or.b32  	%r220, %r219, %r217;
	add.s32 	%r221, %r220, %r171;
	ld.global.u32 	%r222, [%rd32+20];
	add.s32 	%r223, %r221, %r222;
	setp.gt.s32 	%p18, %r4, 19;
	ld.local.u32 	%r224, [%rd2+20];
	selp.b32 	%r10, %r224, 0, %p18;
	add.s32 	%r225, %r223, %r10;
	ld.global.u32 	%r226, [%rd33+20];
	shl.b32 	%r227, %r225, %r226;
	sub.s32 	%r228, 32, %r226;
	shr.u32 	%r229, %r225, %r228;
	add.s32 	%r230, %r227, %r216;
	add.s32 	%r231, %r230, %r229;
	and.b32  	%r232, %r216, %r231;
	not.b32 	%r233, %r231;
	and.b32  	%r234, %r201, %r233;
	or.b32  	%r235, %r234, %r232;
	add.s32 	%r236, %r235, %r186;
	ld.global.u32 	%r237, [%rd32+24];
	add.s32 	%r238, %r236, %r237;
	setp.gt.s32 	%p19, %r4, 23;
	ld.local.u32 	%r239, [%rd2+24];
	selp.b32 	%r11, %r239, 0, %p19;
	add.s32 	%r240, %r238, %r11;
	ld.global.u32 	%r241, [%rd33+24];
	shl.b32 	%r242, %r240, %r241;
	sub.s32 	%r243, 32, %r241;
	shr.u32 	%r244, %r240, %r243;
	add.s32 	%r245, %r242, %r231;
	add.s32 	%r246, %r245, %r244;
	and.b32  	%r247, %r231, %r246;
	not.b32 	%r248, %r246;
	and.b32  	%r249, %r216, %r248;
	or.b32  	%r250, %r249, %r247;
	add.s32 	%r251, %r250, %r201;
	ld.global.u32 	%r252, [%rd32+28];
	add.s32 	%r253, %r251, %r252;
	setp.gt.s32 	%p20, %r4, 27;
	ld.local.u32 	%r254, [%rd2+28];
	selp.b32 	%r12, %r254, 0, %p20;
	add.s32 	%r255, %r253, %r12;
	ld.global.u32 	%r256, [%rd33+28];
	shl.b32 	%r257, %r255, %r256;
	sub.s32 	%r258, 32, %r256;
	shr.u32 	%r259, %r255, %r258;
	add.s32 	%r260, %r257, %r246;
	add.s32 	%r261, %r260, %r259;
	and.b32  	%r262, %r246, %r261;
	not.b32 	%r263, %r261;
	and.b32  	%r264, %r231, %r263;
	or.b32  	%r265, %r264, %r262;
	add.s32 	%r266, %r265, %r216;
	ld.global.u32 	%r267, [%rd32+32];
	add.s32 	%r268, %r266, %r267;
	setp.gt.s32 	%p21, %r4, 31;
	ld.local.u32 	%r269, [%rd2+32];
	selp.b32 	%r13, %r269, 0, %p21;
	add.s32 	%r270, %r268, %r13;
	ld.global.u32 	%r271, [%rd33+32];
	shl.b32 	%r272, %r270, %r271;
	sub.s32 	%r273, 32, %r271;
	shr.u32 	%r274, %r270, %r273;
	add.s32 	%r275, %r272, %r261;
	add.s32 	%r276, %r275, %r274;
	and.b32  	%r277, %r261, %r276;
	not.b32 	%r278, %r276;
	and.b32  	%r279, %r246, %r278;
	or.b32  	%r280, %r279, %r277;
	add.s32 	%r281, %r280, %r231;
	ld.global.u32 	%r282, [%rd32+36];
	add.s32 	%r283, %r281, %r282;
	setp.gt.s32 	%p22, %r4, 35;
	ld.local.u32 	%r284, [%rd2+36];
	selp.b32 	%r14, %r284, 0, %p22;
	add.s32 	%r285, %r283, %r14;
	ld.global.u32 	%r286, [%rd33+36];
	shl.b32 	%r287, %r285, %r286;
	sub.s32 	%r288, 32, %r286;
	shr.u32 	%r289, %r285, %r288;
	add.s32 	%r290, %r287, %r276;
	add.s32 	%r291, %r290, %r289;
	and.b32  	%r292, %r276, %r291;
	not.b32 	%r293, %r291;
	and.b32  	%r294, %r261, %r293;
	or.b32  	%r295, %r294, %r292;
	add.s32 	%r296, %r295, %r246;
	ld.global.u32 	%r297, [%rd32+40];
	add.s32 	%r298, %r296, %r297;
	setp.gt.s32 	%p23, %r4, 39;
	ld.local.u32 	%r299, [%rd2+40];
	selp.b32 	%r15, %r299, 0, %p23;
	add.s32 	%r300, %r298, %r15;
	ld.global.u32 	%r301, [%rd33+40];
	shl.b32 	%r302, %r300, %r301;
	sub.s32 	%r303, 32, %r301;
	shr.u32 	%r304, %r300, %r303;
	add.s32 	%r305, %r302, %r291;
	add.s32 	%r306, %r305, %r304;
	and.b32  	%r307, %r291, %r306;
	not.b32 	%r308, %r306;
	and.b32  	%r309, %r276, %r308;
	or.b32  	%r310, %r309, %r307;
	add.s32 	%r311, %r310, %r261;
	ld.global.u32 	%r312, [%rd32+44];
	add.s32 	%r313, %r311, %r312;
	setp.gt.s32 	%p24, %r4, 43;
	ld.local.u32 	%r314, [%rd2+44];
	selp.b32 	%r16, %r314, 0, %p24;
	add.s32 	%r315, %r313, %r16;
	ld.global.u32 	%r316, [%rd33+44];
	shl.b32 	%r317, %r315, %r316;
	sub.s32 	%r318, 32, %r316;
	shr.u32 	%r319, %r315, %r318;
	add.s32 	%r320, %r317, %r306;
	add.s32 	%r17, %r320, %r319;
	and.b32  	%r321, %r306, %r17;
	not.b32 	%r322, %r17;
	and.b32  	%r323, %r291, %r322;
	or.b32  	%r324, %r323, %r321;
	add.s32 	%r325, %r324, %r276;
	ld.global.u32 	%r326, [%rd32+48];
	add.s32 	%r327, %r325, %r326;
	setp.gt.s32 	%p25, %r4, 47;
	ld.local.u32 	%r328, [%rd2+48];
	selp.b32 	%r18, %r328, 0, %p25;
	add.s32 	%r329, %r327, %r18;
	ld.global.u32 	%r330, [%rd33+48];
	shl.b32 	%r331, %r329, %r330;
	sub.s32 	%r332, 32, %r330;
	shr.u32 	%r333, %r329, %r332;
	add.s32 	%r334, %r331, %r17;
	add.s32 	%r19, %r334, %r333;
	and.b32  	%r335, %r17, %r19;
	not.b32 	%r336, %r19;
	and.b32  	%r337, %r306, %r336;
	or.b32  	%r338, %r337, %r335;
	add.s32 	%r339, %r338, %r291;
	ld.global.u32 	%r340, [%rd32+52];
	add.s32 	%r341, %r339, %r340;
	setp.gt.s32 	%p26, %r4, 51;
	ld.local.u32 	%r342, [%rd2+52];
	selp.b32 	%r20, %r342, 0, %p26;
	add.s32 	%r343, %r341, %r20;
	ld.global.u32 	%r344, [%rd33+52];
	shl.b32 	%r345, %r343, %r344;
	sub.s32 	%r346, 32, %r344;
	shr.u32 	%r347, %r343, %r346;
	add.s32 	%r348, %r345, %r19;
	add.s32 	%r21, %r348, %r347;
	and.b32  	%r349, %r19, %r21;
	not.b32 	%r22, %r21;
	and.b32  	%r350, %r17, %r22;
	or.b32  	%r351, %r350, %r349;
	add.s32 	%r352, %r351, %r306;
	ld.global.u32 	%r353, [%rd32+56];
	add.s32 	%r354, %r352, %r353;
	setp.gt.s32 	%p27, %r4, 55;
	ld.local.u32 	%r355, [%rd2+56];
	selp.b32 	%r23, %r355, %r149, %p27;
	add.s32 	%r356, %r354, %r23;
	ld.global.u32 	%r357, [%rd33+56];
	shl.b32 	%r358, %r356, %r357;
	sub.s32 	%r359, 32, %r357;
	shr.u32 	%r360, %r356, %r359;
	add.s32 	%r361, %r358, %r21;
	add.s32 	%r24, %r361, %r360;
	ld.global.u32 	%r25, [%rd32+60];
	setp.lt.s32 	%p28, %r4, 60;
	mov.b32 	%r993, 0;
	@%p28 bra 	$L__BB0_17;
	ld.local.u32 	%r993, [%rd2+60];
$L__BB0_17:
	ld.param.u64 	%rd48, [_Z9md5KernelPiPjPciiiS__param_1];
	ld.param.u64 	%rd44, [_Z9md5KernelPiPjPciiiS__param_0];
	not.b32 	%r363, %r24;
	and.b32  	%r364, %r19, %r363;
	and.b32  	%r365, %r21, %r24;
	or.b32  	%r366, %r364, %r365;
	add.s32 	%r367, %r366, %r17;
	add.s32 	%r368, %r367, %r25;
	add.s32 	%r369, %r368, %r993;
	cvta.to.global.u64 	%rd34, %rd44;
	ld.global.u32 	%r370, [%rd34+60];
	shl.b32 	%r371, %r369, %r370;
	sub.s32 	%r372, 32, %r370;
	shr.u32 	%r373, %r369, %r372;
	add.s32 	%r374, %r371, %r24;
	add.s32 	%r375, %r374, %r373;
	and.b32  	%r376, %r21, %r375;
	and.b32  	%r377, %r24, %r22;
	or.b32  	%r378, %r376, %r377;
	add.s32 	%r379, %r378, %r19;
	cvta.to.global.u64 	%rd35, %rd48;
	ld.global.u32 	%r380, [%rd35+64];
	add.s32 	%r381, %r379, %r380;
	add.s32 	%r382, %r381, %r6;
	ld.global.u32 	%r383, [%rd34+64];
	shl.b32 	%r384, %r382, %r383;
	sub.s32 	%r385, 32, %r383;
	shr.u32 	%r386, %r382, %r385;
	add.s32 	%r387, %r384, %r375;
	add.s32 	%r388, %r387, %r386;
	and.b32  	%r389, %r24, %r388;
	and.b32  	%r390, %r375, %r363;
	or.b32  	%r391, %r389, %r390;
	add.s32 	%r392, %r391, %r21;
	ld.global.u32 	%r393, [%rd35+68];
	add.s32 	%r394, %r392, %r393;
	add.s32 	%r395, %r394, %r11;
	ld.global.u32 	%r396, [%rd34+68];
	shl.b32 	%r397, %r395, %r396;
	sub.s32 	%r398, 32, %r396;
	shr.u32 	%r399, %r395, %r398;
	add.s32 	%r400, %r397, %r388;
	add.s32 	%r401, %r400, %r399;
	and.b32  	%r402, %r375, %r401;
	not.b32 	%r403, %r375;
	and.b32  	%r404, %r388, %r403;
	or.b32  	%r405, %r402, %r404;
	add.s32 	%r406, %r405, %r24;
	ld.global.u32 	%r407, [%rd35+72];
	add.s32 	%r408, %r406, %r407;
	add.s32 	%r409, %r408, %r16;
	ld.global.u32 	%r410, [%rd34+72];
	shl.b32 	%r411, %r409, %r410;
	sub.s32 	%r412, 32, %r410;
	shr.u32 	%r413, %r409, %r412;
	add.s32 	%r414, %r411, %r401;
	add.s32 	%r415, %r414, %r413;
	and.b32  	%r416, %r388, %r415;
	not.b32 	%r417, %r388;
	and.b32  	%r418, %r401, %r417;
	or.b32  	%r419, %r416, %r418;
	add.s32 	%r420, %r419, %r375;
	ld.global.u32 	%r421, [%rd35+76];
	add.s32 	%r422, %r420, %r421;
	add.s32 	%r423, %r422, %r5;
	ld.global.u32 	%r424, [%rd34+76];
	shl.b32 	%r425, %r423, %r424;
	sub.s32 	%r426, 32, %r424;
	shr.u32 	%r427, %r423, %r426;
	add.s32 	%r428, %r425, %r415;
	add.s32 	%r28, %r428, %r427;
	and.b32  	%r429, %r401, %r28;
	not.b32 	%r430, %r401;
	and.b32  	%r431, %r415, %r430;
	or.b32  	%r432, %r429, %r431;
	add.s32 	%r433, %r432, %r388;
	ld.global.u32 	%r434, [%rd35+80];
	add.s32 	%r435, %r433, %r434;
	add.s32 	%r436, %r435, %r10;
	ld.global.u32 	%r437, [%rd34+80];
	shl.b32 	%r438, %r436, %r437;
	sub.s32 	%r439, 32, %r437;
	shr.u32 	%r440, %r436, %r439;
	add.s32 	%r441, %r438, %r28;
	add.s32 	%r29, %r441, %r440;
	and.b32  	%r442, %r415, %r29;
	not.b32 	%r443, %r415;
	and.b32  	%r444, %r28, %r443;
	or.b32  	%r445, %r442, %r444;
	add.s32 	%r446, %r445, %r401;
	ld.global.u32 	%r447, [%rd35+84];
	add.s32 	%r448, %r446, %r447;
	add.s32 	%r449, %r448, %r15;
	ld.global.u32 	%r450, [%rd34+84];
	shl.b32 	%r451, %r449, %r450;
	sub.s32 	%r452, 32, %r450;
	shr.u32 	%r453, %r449, %r452;
	add.s32 	%r454, %r451, %r29;
	add.s32 	%r30, %r454, %r453;
	and.b32  	%r455, %r28, %r30;
	not.b32 	%r456, %r28;
	and.b32  	%r457, %r29, %r456;
	or.b32  	%r458, %r455, %r457;
	add.s32 	%r459, %r458, %r415;
	ld.global.u32 	%r460, [%rd35+88];
	add.s32 	%r31, %r459, %r460;
	mov.b32 	%r994, 0;
	@%p28 bra 	$L__BB0_19;
	ld.local.u32 	%r994, [%rd2+60];
$L__BB0_19:
	ld.param.u64 	%rd49, [_Z9md5KernelPiPjPciiiS__param_1];
	ld.param.u64 	%rd45, [_Z9md5KernelPiPjPciiiS__param_0];
	setp.lt.s32 	%p30, %r4, 60;
	add.s32 	%r462, %r31, %r994;
	cvta.to.global.u64 	%rd36, %rd45;
	ld.global.u32 	%r463, [%rd36+88];
	shl.b32 	%r464, %r462, %r463;
	sub.s32 	%r465, 32, %r463;
	shr.u32 	%r466, %r462, %r465;
	add.s32 	%r467, %r464, %r30;
	add.s32 	%r468, %r467, %r466;
	and.b32  	%r469, %r29, %r468;
	not.b32 	%r470, %r29;
	and.b32  	%r471, %r30, %r470;
	or.b32  	%r472, %r469, %r471;
	add.s32 	%r473, %r472, %r28;
	cvta.to.global.u64 	%rd37, %rd49;
	ld.global.u32 	%r474, [%rd37+92];
	add.s32 	%r475, %r473, %r474;
	add.s32 	%r476, %r475, %r9;
	ld.global.u32 	%r477, [%rd36+92];
	shl.b32 	%r478, %r476, %r477;
	sub.s32 	%r479, 32, %r477;
	shr.u32 	%r480, %r476, %r479;
	add.s32 	%r481, %r478, %r468;
	add.s32 	%r482, %r481, %r480;
	and.b32  	%r483, %r30, %r482;
	not.b32 	%r484, %r30;
	and.b32  	%r485, %r468, %r484;
	or.b32  	%r486, %r483, %r485;
	add.s32 	%r487, %r486, %r29;
	ld.global.u32 	%r488, [%rd37+96];
	add.s32 	%r489, %r487, %r488;
	add.s32 	%r490, %r489, %r14;
	ld.global.u32 	%r491, [%rd36+96];
	shl.b32 	%r492, %r490, %r491;
	sub.s32 	%r493, 32, %r491;
	shr.u32 	%r494, %r490, %r493;
	add.s32 	%r495, %r492, %r482;
	add.s32 	%r496, %r495, %r494;
	and.b32  	%r497, %r468, %r496;
	not.b32 	%r498, %r468;
	and.b32  	%r499, %r482, %r498;
	or.b32  	%r500, %r497, %r499;
	add.s32 	%r501, %r500, %r30;
	ld.global.u32 	%r502, [%rd37+100];
	add.s32 	%r503, %r501, %r502;
	add.s32 	%r504, %r503, %r23;
	ld.global.u32 	%r505, [%rd36+100];
	shl.b32 	%r506, %r504, %r505;
	sub.s32 	%r507, 32, %r505;
	shr.u32 	%r508, %r504, %r507;
	add.s32 	%r509, %r506, %r496;
	add.s32 	%r510, %r509, %r508;
	and.b32  	%r511, %r482, %r510;
	not.b32 	%r512, %r482;
	and.b32  	%r513, %r496, %r512;
	or.b32  	%r514, %r511, %r513;
	add.s32 	%r515, %r514, %r468;
	ld.global.u32 	%r516, [%rd37+104];
	add.s32 	%r517, %r515, %r516;
	add.s32 	%r518, %r517, %r8;
	ld.global.u32 	%r519, [%rd36+104];
	shl.b32 	%r520, %r518, %r519;
	sub.s32 	%r521, 32, %r519;
	shr.u32 	%r522, %r518, %r521;
	add.s32 	%r523, %r520, %r510;
	add.s32 	%r524, %r523, %r522;
	and.b32  	%r525, %r496, %r524;
	not.b32 	%r526, %r496;
	and.b32  	%r527, %r510, %r526;
	or.b32  	%r528, %r525, %r527;
	add.s32 	%r529, %r528, %r482;
	ld.global.u32 	%r530, [%rd37+108];
	add.s32 	%r531, %r529, %r530;
	add.s32 	%r532, %r531, %r13;
	ld.global.u32 	%r533, [%rd36+108];
	shl.b32 	%r534, %r532, %r533;
	sub.s32 	%r535, 32, %r533;
	shr.u32 	%r536, %r532, %r535;
	add.s32 	%r537, %r534, %r524;
	add.s32 	%r538, %r537, %r536;
	and.b32  	%r539, %r510, %r538;
	not.b32 	%r540, %r510;
	and.b32  	%r541, %r524, %r540;
	or.b32  	%r542, %r539, %r541;
	add.s32 	%r543, %r542, %r496;
	ld.global.u32 	%r544, [%rd37+112];
	add.s32 	%r545, %r543, %r544;
	add.s32 	%r546, %r545, %r20;
	ld.global.u32 	%r547, [%rd36+112];
	shl.b32 	%r548, %r546, %r547;
	sub.s32 	%r549, 32, %r547;
	shr.u32 	%r550, %r546, %r549;
	add.s32 	%r551, %r548, %r538;
	add.s32 	%r552, %r551, %r550;
	and.b32  	%r553, %r524, %r552;
	not.b32 	%r554, %r524;
	and.b32  	%r555, %r538, %r554;
	or.b32  	%r556, %r553, %r555;
	add.s32 	%r557, %r556, %r510;
	ld.global.u32 	%r558, [%rd37+116];
	add.s32 	%r559, %r557, %r558;
	add.s32 	%r560, %r559, %r7;
	ld.global.u32 	%r561, [%rd36+116];
	shl.b32 	%r562, %r560, %r561;
	sub.s32 	%r563, 32, %r561;
	shr.u32 	%r564, %r560, %r563;
	add.s32 	%r565, %r562, %r552;
	add.s32 	%r566, %r565, %r564;
	and.b32  	%r567, %r538, %r566;
	not.b32 	%r568, %r538;
	and.b32  	%r569, %r552, %r568;
	or.b32  	%r570, %r567, %r569;
	add.s32 	%r571, %r570, %r524;
	ld.global.u32 	%r572, [%rd37+120];
	add.s32 	%r573, %r571, %r572;
	add.s32 	%r574, %r573, %r12;
	ld.global.u32 	%r575, [%rd36+120];
	shl.b32 	%r576, %r574, %r575;
	sub.s32 	%r577, 32, %r575;
	shr.u32 	%r578, %r574, %r577;
	add.s32 	%r579, %r576, %r566;
	add.s32 	%r580, %r579, %r578;
	and.b32  	%r581, %r552, %r580;
	not.b32 	%r582, %r552;
	and.b32  	%r583, %r566, %r582;
	or.b32  	%r584, %r581, %r583;
	add.s32 	%r585, %r584, %r538;
	ld.global.u32 	%r586, [%rd37+124];
	add.s32 	%r587, %r585, %r586;
	add.s32 	%r588, %r587, %r18;
	ld.global.u32 	%r589, [%rd36+124];
	shl.b32 	%r590, %r588, %r589;
	sub.s32 	%r591, 32, %r589;
	shr.u32 	%r592, %r588, %r591;
	add.s32 	%r593, %r590, %r580;
	add.s32 	%r594, %r593, %r592;
	xor.b32  	%r595, %r580, %r594;
	xor.b32  	%r596, %r595, %r566;
	add.s32 	%r597, %r596, %r552;
	ld.global.u32 	%r598, [%rd37+128];
	add.s32 	%r599, %r597, %r598;
	add.s32 	%r600, %r599, %r10;
	ld.global.u32 	%r601, [%rd36+128];
	shl.b32 	%r602, %r600, %r601;
	sub.s32 	%r603, 32, %r601;
	shr.u32 	%r604, %r600, %r603;
	add.s32 	%r605, %r602, %r594;
	add.s32 	%r606, %r605, %r604;
	xor.b32  	%r607, %r594, %r606;
	xor.b32  	%r608, %r607, %r580;
	add.s32 	%r609, %r608, %r566;
	ld.global.u32 	%r610, [%rd37+132];
	add.s32 	%r611, %r609, %r610;
	add.s32 	%r612, %r611, %r13;
	ld.global.u32 	%r613, [%rd36+132];
	shl.b32 	%r614, %r612, %r613;
	sub.s32 	%r615, 32, %r613;
	shr.u32 	%r616, %r612, %r615;
	add.s32 	%r617, %r614, %r606;
	add.s32 	%r618, %r617, %r616;
	xor.b32  	%r619, %r606, %r618;
	xor.b32  	%r620, %r619, %r594;
	add.s32 	%r621, %r620, %r580;
	ld.global.u32 	%r622, [%rd37+136];
	add.s32 	%r623, %r621, %r622;
	add.s32 	%r624, %r623, %r16;
	ld.global.u32 	%r625, [%rd36+136];
	shl.b32 	%r626, %r624, %r625;
	sub.s32 	%r627, 32, %r625;
	shr.u32 	%r628, %r624, %r627;
	add.s32 	%r629, %r626, %r618;
	add.s32 	%r630, %r629, %r628;
	xor.b32  	%r631, %r618, %r630;
	xor.b32  	%r632, %r631, %r606;
	add.s32 	%r633, %r632, %r594;
	ld.global.u32 	%r634, [%rd37+140];
	add.s32 	%r635, %r633, %r634;
	add.s32 	%r636, %r635, %r23;
	ld.global.u32 	%r637, [%rd36+140];
	shl.b32 	%r638, %r636, %r637;
	sub.s32 	%r639, 32, %r637;
	shr.u32 	%r640, %r636, %r639;
	add.s32 	%r641, %r638, %r630;
	add.s32 	%r642, %r641, %r640;
	xor.b32  	%r643, %r630, %r642;
	xor.b32  	%r644, %r643, %r618;
	add.s32 	%r645, %r644, %r606;
	ld.global.u32 	%r646, [%rd37+144];
	add.s32 	%r647, %r645, %r646;
	add.s32 	%r648, %r647, %r6;
	ld.global.u32 	%r649, [%rd36+144];
	shl.b32 	%r650, %r648, %r649;
	sub.s32 	%r651, 32, %r649;
	shr.u32 	%r652, %r648, %r651;
	add.s32 	%r653, %r650, %r642;
	add.s32 	%r654, %r653, %r652;
	xor.b32  	%r655, %r642, %r654;
	xor.b32  	%r656, %r655, %r630;
	add.s32 	%r657, %r656, %r618;
	ld.global.u32 	%r658, [%rd37+148];
	add.s32 	%r659, %r657, %r658;
	add.s32 	%r660, %r659, %r9;
	ld.global.u32 	%r661, [%rd36+148];
	shl.b32 	%r662, %r660, %r661;
	sub.s32 	%r663, 32, %r661;
	shr.u32 	%r664, %r660, %r663;
	add.s32 	%r665, %r662, %r654;
	add.s32 	%r666, %r665, %r664;
	xor.b32  	%r667, %r654, %r666;
	xor.b32  	%r668, %r667, %r642;
	add.s32 	%r669, %r668, %r630;
	ld.global.u32 	%r670, [%rd37+152];
	add.s32 	%r671, %r669, %r670;
	add.s32 	%r672, %r671, %r12;
	ld.global.u32 	%r673, [%rd36+152];
	shl.b32 	%r674, %r672, %r673;
	sub.s32 	%r675, 32, %r673;
	shr.u32 	%r676, %r672, %r675;
	add.s32 	%r677, %r674, %r666;
	add.s32 	%r678, %r677, %r676;
	xor.b32  	%r679, %r666, %r678;
	xor.b32  	%r680, %r679, %r654;
	add.s32 	%r681, %r680, %r642;
	ld.global.u32 	%r682, [%rd37+156];
	add.s32 	%r683, %r681, %r682;
	add.s32 	%r684, %r683, %r15;
	ld.global.u32 	%r685, [%rd36+156];
	shl.b32 	%r686, %r684, %r685;
	sub.s32 	%r687, 32, %r685;
	shr.u32 	%r688, %r684, %r687;
	add.s32 	%r689, %r686, %r678;
	add.s32 	%r690, %r689, %r688;
	xor.b32  	%r691, %r678, %r690;
	xor.b32  	%r692, %r691, %r666;
	add.s32 	%r693, %r692, %r654;
	ld.global.u32 	%r694, [%rd37+160];
	add.s32 	%r695, %r693, %r694;
	add.s32 	%r696, %r695, %r20;
	ld.global.u32 	%r697, [%rd36+160];
	shl.b32 	%r698, %r696, %r697;
	sub.s32 	%r699, 32, %r697;
	shr.u32 	%r700, %r696, %r699;
	add.s32 	%r701, %r698, %r690;
	add.s32 	%r702, %r701, %r700;
	xor.b32  	%r703, %r690, %r702;
	xor.b32  	%r704, %r703, %r678;
	add.s32 	%r705, %r704, %r666;
	ld.global.u32 	%r706, [%rd37+164];
	add.s32 	%r707, %r705, %r706;
	add.s32 	%r708, %r707, %r5;
	ld.global.u32 	%r709, [%rd36+164];
	shl.b32 	%r710, %r708, %r709;
	sub.s32 	%r711, 32, %r709;
	shr.u32 	%r712, %r708, %r711;
	add.s32 	%r713, %r710, %r702;
	add.s32 	%r714, %r713, %r712;
	xor.b32  	%r715, %r702, %r714;
	xor.b32  	%r716, %r715, %r690;
	add.s32 	%r717, %r716, %r678;
	ld.global.u32 	%r718, [%rd37+168];
	add.s32 	%r719, %r717, %r718;
	add.s32 	%r720, %r719, %r8;
	ld.global.u32 	%r721, [%rd36+168];
	shl.b32 	%r722, %r720, %r721;
	sub.s32 	%r723, 32, %r721;
	shr.u32 	%r724, %r720, %r723;
	add.s32 	%r725, %r722, %r714;
	add.s32 	%r726, %r725, %r724;
	xor.b32  	%r727, %r714, %r726;
	xor.b32  	%r728, %r727, %r702;
	add.s32 	%r729, %r728, %r690;
	ld.global.u32 	%r730, [%rd37+172];
	add.s32 	%r731, %r729, %r730;
	add.s32 	%r732, %r731, %r11;
	ld.global.u32 	%r733, [%rd36+172];
	shl.b32 	%r734, %r732, %r733;
	sub.s32 	%r735, 32, %r733;
	shr.u32 	%r736, %r732, %r735;
	add.s32 	%r737, %r734, %r726;
	add.s32 	%r34, %r737, %r736;
	xor.b32  	%r738, %r726, %r34;
	xor.b32  	%r739, %r738, %r714;
	add.s32 	%r740, %r739, %r702;
	ld.global.u32 	%r741, [%rd37+176];
	add.s32 	%r742, %r740, %r741;
	add.s32 	%r743, %r742, %r14;
	ld.global.u32 	%r744, [%rd36+176];
	shl.b32 	%r745, %r743, %r744;
	sub.s32 	%r746, 32, %r744;
	shr.u32 	%r747, %r743, %r746;
	add.s32 	%r748, %r745, %r34;
	add.s32 	%r35, %r748, %r747;
	xor.b32  	%r749, %r34, %r35;
	xor.b32  	%r750, %r749, %r726;
	add.s32 	%r751, %r750, %r714;
	ld.global.u32 	%r752, [%rd37+180];
	add.s32 	%r753, %r751, %r752;
	add.s32 	%r754, %r753, %r18;
	ld.global.u32 	%r755, [%rd36+180];
	shl.b32 	%r756, %r754, %r755;
	sub.s32 	%r757, 32, %r755;
	shr.u32 	%r758, %r754, %r757;
	add.s32 	%r759, %r756, %r35;
	add.s32 	%r36, %r759, %r758;
	xor.b32  	%r760, %r35, %r36;
	xor.b32  	%r761, %r760, %r34;
	add.s32 	%r762, %r761, %r726;
	ld.global.u32 	%r763, [%rd37+184];
	add.s32 	%r37, %r762, %r763;
	mov.b32 	%r995, 0;
	@%p30 bra 	$L__BB0_21;
	ld.local.u32 	%r995, [%rd2+60];
$L__BB0_21:
	ld.param.u64 	%rd50, [_Z9md5KernelPiPjPciiiS__param_1];
	ld.param.u64 	%rd46, [_Z9md5KernelPiPjPciiiS__param_0];
	setp.lt.s32 	%p31, %r4, 60;
	add.s32 	%r765, %r37, %r995;
	cvta.to.global.u64 	%rd13, %rd46;
	ld.global.u32 	%r766, [%rd13+184];
	shl.b32 	%r767, %r765, %r766;
	sub.s32 	%r768, 32, %r766;
	shr.u32 	%r769, %r765, %r768;
	add.s32 	%r770, %r767, %r36;
	add.s32 	%r771, %r770, %r769;
	xor.b32  	%r772, %r36, %r771;
	xor.b32  	%r773, %r772, %r35;
	add.s32 	%r774, %r773, %r34;
	cvta.to.global.u64 	%rd14, %rd50;
	ld.global.u32 	%r775, [%rd14+188];
	add.s32 	%r776, %r774, %r775;
	add.s32 	%r777, %r776, %r7;
	ld.global.u32 	%r778, [%rd13+188];
	shl.b32 	%r779, %r777, %r778;
	sub.s32 	%r780, 32, %r778;
	shr.u32 	%r781, %r777, %r780;
	add.s32 	%r782, %r779, %r771;
	add.s32 	%r783, %r782, %r781;
	not.b32 	%r784, %r36;
	or.b32  	%r785, %r783, %r784;
	xor.b32  	%r786, %r785, %r771;
	add.s32 	%r787, %r786, %r35;
	ld.global.u32 	%r788, [%rd14+192];
	add.s32 	%r789, %r787, %r788;
	add.s32 	%r790, %r789, %r5;
	ld.global.u32 	%r791, [%rd13+192];
	shl.b32 	%r792, %r790, %r791;
	sub.s32 	%r793, 32, %r791;
	shr.u32 	%r794, %r790, %r793;
	add.s32 	%r795, %r792, %r783;
	add.s32 	%r796, %r795, %r794;
	not.b32 	%r797, %r771;
	or.b32  	%r798, %r796, %r797;
	xor.b32  	%r799, %r798, %r783;
	add.s32 	%r800, %r799, %r36;
	ld.global.u32 	%r801, [%rd14+196];
	add.s32 	%r802, %r800, %r801;
	add.s32 	%r803, %r802, %r12;
	ld.global.u32 	%r804, [%rd13+196];
	shl.b32 	%r805, %r803, %r804;
	sub.s32 	%r806, 32, %r804;
	shr.u32 	%r807, %r803, %r806;
	add.s32 	%r808, %r805, %r796;
	add.s32 	%r809, %r808, %r807;
	not.b32 	%r810, %r783;
	or.b32  	%r811, %r809, %r810;
	xor.b32  	%r812, %r811, %r796;
	add.s32 	%r813, %r812, %r771;
	ld.global.u32 	%r814, [%rd14+200];
	add.s32 	%r815, %r813, %r814;
	add.s32 	%r816, %r815, %r23;
	ld.global.u32 	%r817, [%rd13+200];
	shl.b32 	%r818, %r816, %r817;
	sub.s32 	%r819, 32, %r817;
	shr.u32 	%r820, %r816, %r819;
	add.s32 	%r821, %r818, %r809;
	add.s32 	%r822, %r821, %r820;
	not.b32 	%r823, %r796;
	or.b32  	%r824, %r822, %r823;
	xor.b32  	%r825, %r824, %r809;
	add.s32 	%r826, %r825, %r783;
	ld.global.u32 	%r827, [%rd14+204];
	add.s32 	%r828, %r826, %r827;
	add.s32 	%r829, %r828, %r10;
	ld.global.u32 	%r830, [%rd13+204];
	shl.b32 	%r831, %r829, %r830;
	sub.s32 	%r832, 32, %r830;
	shr.u32 	%r833, %r829, %r832;
	add.s32 	%r834, %r831, %r822;
	add.s32 	%r835, %r834, %r833;
	not.b32 	%r836, %r809;
	or.b32  	%r837, %r835, %r836;
	xor.b32  	%r838, %r837, %r822;
	add.s32 	%r839, %r838, %r796;
	ld.global.u32 	%r840, [%rd14+208];
	add.s32 	%r841, %r839, %r840;
	add.s32 	%r842, %r841, %r18;
	ld.global.u32 	%r843, [%rd13+208];
	shl.b32 	%r844, %r842, %r843;
	sub.s32 	%r845, 32, %r843;
	shr.u32 	%r846, %r842, %r845;
	add.s32 	%r847, %r844, %r835;
	add.s32 	%r848, %r847, %r846;
	not.b32 	%r849, %r822;
	or.b32  	%r850, %r848, %r849;
	xor.b32  	%r851, %r850, %r835;
	add.s32 	%r852, %r851, %r809;
	ld.global.u32 	%r853, [%rd14+212];
	add.s32 	%r854, %r852, %r853;
	add.s32 	%r855, %r854, %r8;
	ld.global.u32 	%r856, [%rd13+212];
	shl.b32 	%r857, %r855, %r856;
	sub.s32 	%r858, 32, %r856;
	shr.u32 	%r859, %r855, %r858;
	add.s32 	%r860, %r857, %r848;
	add.s32 	%r861, %r860, %r859;
	not.b32 	%r862, %r835;
	or.b32  	%r863, %r861, %r862;
	xor.b32  	%r864, %r863, %r848;
	add.s32 	%r865, %r864, %r822;
	ld.global.u32 	%r866, [%rd14+216];
	add.s32 	%r867, %r865, %r866;
	add.s32 	%r868, %r867, %r15;
	ld.global.u32 	%r869, [%rd13+216];
	shl.b32 	%r870, %r868, %r869;
	sub.s32 	%r871, 32, %r869;
	shr.u32 	%r872, %r868, %r871;
	add.s32 	%r873, %r870, %r861;
	add.s32 	%r40, %r873, %r872;
	not.b32 	%r874, %r848;
	or.b32  	%r875, %r40, %r874;
	xor.b32  	%r876, %r875, %r861;
	add.s32 	%r877, %r876, %r835;
	ld.global.u32 	%r878, [%rd14+220];
	add.s32 	%r879, %r877, %r878;
	add.s32 	%r880, %r879, %r6;
	ld.global.u32 	%r881, [%rd13+220];
	shl.b32 	%r882, %r880, %r881;
	sub.s32 	%r883, 32, %r881;
	shr.u32 	%r884, %r880, %r883;
	add.s32 	%r885, %r882, %r40;
	add.s32 	%r41, %r885, %r884;
	not.b32 	%r886, %r861;
	or.b32  	%r887, %r41, %r886;
	xor.b32  	%r888, %r887, %r40;
	add.s32 	%r889, %r888, %r848;
	ld.global.u32 	%r890, [%rd14+224];
	add.s32 	%r891, %r889, %r890;
	add.s32 	%r892, %r891, %r13;
	ld.global.u32 	%r893, [%rd13+224];
	shl.b32 	%r894, %r892, %r893;
	sub.s32 	%r895, 32, %r893;
	shr.u32 	%r896, %r892, %r895;
	add.s32 	%r897, %r894, %r41;
	add.s32 	%r42, %r897, %r896;
	not.b32 	%r898, %r40;
	or.b32  	%r899, %r42, %r898;
	xor.b32  	%r900, %r899, %r41;
	add.s32 	%r901, %r900, %r861;
	ld.global.u32 	%r902, [%rd14+228];
	add.s32 	%r43, %r901, %r902;
	mov.b32 	%r996, 0;
	@%p31 bra 	$L__BB0_23;
	ld.local.u32 	%r996, [%rd2+60];
$L__BB0_23:
	ld.param.u32 	%r991, [_Z9md5KernelPiPjPciiiS__param_4];
	add.s32 	%r903, %r43, %r996;
	ld.global.u32 	%r904, [%rd13+228];
	shl.b32 	%r905, %r903, %r904;
	sub.s32 	%r906, 32, %r904;
	shr.u32 	%r907, %r903, %r906;
	add.s32 	%r908, %r905, %r42;
	add.s32 	%r909, %r908, %r907;
	not.b32 	%r910, %r41;
	or.b32  	%r911, %r909, %r910;
	xor.b32  	%r912, %r911, %r42;
	add.s32 	%r913, %r912, %r40;
	ld.global.u32 	%r914, [%rd14+232];
	add.s32 	%r915, %r913, %r914;
	add.s32 	%r916, %r915, %r11;
	ld.global.u32 	%r917, [%rd13+232];
	shl.b32 	%r918, %r916, %r917;
	sub.s32 	%r919, 32, %r917;
	shr.u32 	%r920, %r916, %r919;
	add.s32 	%r921, %r918, %r909;
	add.s32 	%r922, %r921, %r920;
	not.b32 	%r923, %r42;
	or.b32  	%r924, %r922, %r923;
	xor.b32  	%r925, %r924, %r909;
	add.s32 	%r926, %r925, %r41;
	ld.global.u32 	%r927, [%rd14+236];
	add.s32 	%r928, %r926, %r927;
	add.s32 	%r929, %r928, %r20;
	ld.global.u32 	%r930, [%rd13+236];
	shl.b32 	%r931, %r929, %r930;
	sub.s32 	%r932, 32, %r930;
	shr.u32 	%r933, %r929, %r932;
	add.s32 	%r934, %r931, %r922;
	add.s32 	%r935, %r934, %r933;
	not.b32 	%r936, %r909;
	or.b32  	%r937, %r935, %r936;
	xor.b32  	%r938, %r937, %r922;
	add.s32 	%r939, %r938, %r42;
	ld.global.u32 	%r940, [%rd14+240];
	add.s32 	%r941, %r939, %r940;
	add.s32 	%r942, %r941, %r9;
	ld.global.u32 	%r943, [%rd13+240];
	shl.b32 	%r944, %r942, %r943;
	sub.s32 	%r945, 32, %r943;
	shr.u32 	%r946, %r942, %r945;
	add.s32 	%r947, %r944, %r935;
	add.s32 	%r948, %r947, %r946;
	not.b32 	%r949, %r922;
	or.b32  	%r950, %r948, %r949;
	xor.b32  	%r951, %r950, %r935;
	add.s32 	%r952, %r951, %r909;
	ld.global.u32 	%r953, [%rd14+244];
	add.s32 	%r954, %r952, %r953;
	add.s32 	%r955, %r954, %r16;
	ld.global.u32 	%r956, [%rd13+244];
	shl.b32 	%r957, %r955, %r956;
	sub.s32 	%r958, 32, %r956;
	shr.u32 	%r959, %r955, %r958;
	add.s32 	%r960, %r957, %r948;
	add.s32 	%r46, %r960, %r959;
	not.b32 	%r961, %r935;
	or.b32  	%r962, %r46, %r961;
	xor.b32  	%r963, %r962, %r948;
	add.s32 	%r964, %r963, %r922;
	ld.global.u32 	%r965, [%rd14+248];
	add.s32 	%r966, %r964, %r965;
	add.s32 	%r967, %r966, %r7;
	ld.global.u32 	%r968, [%rd13+248];
	shl.b32 	%r969, %r967, %r968;
	sub.s32 	%r970, 32, %r968;
	shr.u32 	%r971, %r967, %r970;
	add.s32 	%r972, %r969, %r46;
	add.s32 	%r47, %r972, %r971;
	not.b32 	%r973, %r948;
	or.b32  	%r974, %r47, %r973;
	xor.b32  	%r975, %r974, %r46;
	add.s32 	%r976, %r975, %r935;
	ld.global.u32 	%r977, [%rd14+252];
	add.s32 	%r978, %r976, %r977;
	add.s32 	%r979, %r978, %r14;
	ld.global.u32 	%r980, [%rd13+252];
	shl.b32 	%r981, %r979, %r980;
	sub.s32 	%r982, 32, %r980;
	shr.u32 	%r983, %r979, %r982;
	add.s32 	%r984, %r981, %r47;
	add.s32 	%r48, %r984, %r983;
	add.s32 	%r49, %r948, 1732584193;
	and.b32  	%r985, %r49, %r991;
	setp.ne.s32 	%p32, %r985, 0;
	@%p32 bra 	$L__BB0_25;
	ld.param.u64 	%rd51, [_Z9md5KernelPiPjPciiiS__param_6];
	add.u64 	%rd38, %SP, 72;
	add.u64 	%rd39, %SPL, 72;
	cvta.to.global.u64 	%rd40, %rd51;
	atom.global.min.s32 	%r986, [%rd40], %r1;
	st.local.v2.u32 	[%rd39], {%r1, %r49};
	st.local.v2.u32 	[%rd39+8], {%r48, %r47};
	st.local.u32 	[%rd39+16], %r46;
	mov.u64 	%rd41, $str;
	cvta.global.u64 	%rd42, %rd41;
	{ // callseq 0, 0
	.param .b64 param0;
	st.param.b64 	[param0], %rd42;
	.param .b64 param1;
	st.param.b64 	[param1], %rd38;
	.param .b32 retval0;
	call.uni (retval0), 
	vprintf, 
	(
	param0, 
	param1
	);
	ld.param.b32 	%r987, [retval0];
	} // callseq 0
$L__BB0_25:
	ret;

}


// ===== COMPILED SASS (sm_100) =====

	.target	sm_100

	.elftype	@"ET_EXEC"


//--------------------- .note.nv.tkinfo           --------------------------
	.section	.note.nv.tkinfo,"",@"SHT_NOTE"
	.sectionflags	@"SHF_NOTE_NV_TKINFO"
	.tkinfo
        /*0018*/ 	.word	0x00000002
        /*0030*/ 	.string	""
        /*0030*/ 	.string	"ptxas"
        /*0030*/ 	.string	"Cuda compilation tools, release 13.0, V13.0.88"
        /*0030*/ 	.string	"Build cuda_13.0.r13.0/compiler.36424714_0"
        /*0030*/ 	.string	"-arch sm_100 -m 64 "



//--------------------- .note.nv.cuinfo           --------------------------
	.section	.note.nv.cuinfo,"",@"SHT_NOTE"
	.sectionflags	@"SHF_NOTE_NV_CUINFO"
        /*0018*/ 	.short	0x0002
        /*001a*/ 	.short	0x0064
        /*001c*/ 	.short	0x0082
	.zero		2


//--------------------- .nv.info                  --------------------------
	.section	.nv.info,"",@"SHT_CUDA_INFO"
	.align	4


	//----- nvinfo : EIATTR_REGCOUNT
	.align		4
        /*0000*/ 	.byte	0x04, 0x2f
        /*0002*/ 	.short	(.L_2 - .L_1)
	.align		4
.L_1:
        /*0004*/ 	.word	index@(_Z9md5KernelPiPjPciiiS_)
        /*0008*/ 	.word	0x00000028


	//----- nvinfo : EIATTR_FRAME_SIZE
	.align		4
.L_2:
        /*000c*/ 	.byte	0x04, 0x11
        /*000e*/ 	.short	(.L_4 - .L_3)
	.align		4
.L_3:
        /*0010*/ 	.word	index@(_Z9md5KernelPiPjPciiiS_)
        /*0014*/ 	.word	0x00000060


	//----- nvinfo : EIATTR_MIN_STACK_SIZE
	.align		4
.L_4:
        /*0018*/ 	.byte	0x04, 0x12
        /*001a*/ 	.short	(.L_6 - .L_5)
	.align		4
.L_5:
        /*001c*/ 	.word	index@(_Z9md5KernelPiPjPciiiS_)
        /*0020*/ 	.word	0x00000060
.L_6:


//--------------------- .nv.compat                --------------------------
	.section	.nv.compat,"",@"SHT_CUDA_COMPAT_INFO"
	.align	4
        /*0000*/ 	.byte	0x02, 0x09, 0x00, 0x00, 0x02, 0x02, 0x01, 0x00, 0x02, 0x05, 0x05, 0x00, 0x03, 0x07, 0x01, 0x01
        /*0010*/ 	.byte	0x02, 0x03, 0x00, 0x00, 0x02, 0x06, 0x01, 0x00, 0x04, 0x0b, 0x08, 0x00, 0x09, 0x00, 0x00, 0x00
        /*0020*/ 	.byte	0x00, 0x00, 0x00, 0x00


//--------------------- .nv.info._Z9md5KernelPiPjPciiiS_ --------------------------
	.section	.nv.info._Z9md5KernelPiPjPciiiS_,"",@"SHT_CUDA_INFO"
	.sectionflags	@""
	.align	4


	//----- nvinfo : EIATTR_CUDA_API_VERSION
	.align		4
        /*0000*/ 	.byte	0x04, 0x37
        /*0002*/ 	.short	(.L_8 - .L_7)
.L_7:
        /*0004*/ 	.word	0x00000082


	//----- nvinfo : EIATTR_KPARAM_INFO
	.align		4
.L_8:
        /*0008*/ 	.byte	0x04, 0x17
        /*000a*/ 	.short	(.L_10 - .L_9)
.L_9:
        /*000c*/ 	.word	0x00000000
        /*0010*/ 	.short	0x0006
        /*0012*/ 	.short	0x0028
        /*0014*/ 	.byte	0x00, 0xf5, 0x21, 0x00


	//----- nvinfo : EIATTR_KPARAM_INFO
	.align		4
.L_10:
        /*0018*/ 	.byte	0x04, 0x17
        /*001a*/ 	.short	(.L_12 - .L_11)
.L_11:
        /*001c*/ 	.word	0x00000000
        /*0020*/ 	.short	0x0005
        /*0022*/ 	.short	0x0020
        /*0024*/ 	.byte	0x00, 0xf0, 0x11, 0x00


	//----- nvinfo : EIATTR_KPARAM_INFO
	.align		4
.L_12:
        /*0028*/ 	.byte	0x04, 0x17
        /*002a*/ 	.short	(.L_14 - .L_13)
.L_13:
        /*002c*/ 	.word	0x00000000
        /*0030*/ 	.short	0x0004
        /*0032*/ 	.short	0x001c
        /*0034*/ 	.byte	0x00, 0xf0, 0x11, 0x00


	//----- nvinfo : EIATTR_KPARAM_INFO
	.align		4
.L_14:
        /*0038*/ 	.byte	0x04, 0x17
        /*003a*/ 	.short	(.L_16 - .L_15)
.L_15:
        /*003c*/ 	.word	0x00000000
        /*0040*/ 	.short	0x0003
        /*0042*/ 	.short	0x0018
        /*0044*/ 	.byte	0x00, 0xf0, 0x11, 0x00


	//----- nvinfo : EIATTR_KPARAM_INFO
	.align		4
.L_16:
        /*0048*/ 	.byte	0x04, 0x17
        /*004a*/ 	.short	(.L_18 - .L_17)
.L_17:
        /*004c*/ 	.word	0x00000000
        /*0050*/ 	.short	0x0002
        /*0052*/ 	.short	0x0010
        /*0054*/ 	.byte	0x00, 0xf5, 0x21, 0x00


	//----- nvinfo : EIATTR_KPARAM_INFO
	.align		4
.L_18:
        /*0058*/ 	.byte	0x04, 0x17
        /*005a*/ 	.short	(.L_20 - .L_19)
.L_19:
        /*005c*/ 	.word	0x00000000
        /*0060*/ 	.short	0x0001
        /*0062*/ 	.short	0x0008
        /*0064*/ 	.byte	0x00, 0xf5, 0x21, 0x00


	//----- nvinfo : EIATTR_KPARAM_INFO
	.align		4
.L_20:
        /*0068*/ 	.byte	0x04, 0x17
        /*006a*/ 	.short	(.L_22 - .L_21)
.L_21:
        /*006c*/ 	.word	0x00000000
        /*0070*/ 	.short	0x0000
        /*0072*/ 	.short	0x0000
        /*0074*/ 	.byte	0x00, 0xf5, 0x21, 0x00


	//----- nvinfo : EIATTR_SPARSE_MMA_MASK
	.align		4
.L_22:
        /*0078*/ 	.byte	0x03, 0x50
        /*007a*/ 	.short	0x0000


	//----- nvinfo : EIATTR_MAXREG_COUNT
	.align		4
        /*007c*/ 	.byte	0x03, 0x1b
        /*007e*/ 	.short	0x00ff


	//----- nvinfo : EIATTR_EXTERNS
	.align		4
        /*0080*/ 	.byte	0x04, 0x0f
        /*0082*/ 	.short	(.L_24 - .L_23)


	//   ....[0]....
	.align		4
.L_23:
        /*0084*/ 	.word	index@(vprintf)


	//----- nvinfo : EIATTR_MERCURY_ISA_VERSION
	.align		4
.L_24:
        /*0088*/ 	.byte	0x03, 0x5f
        /*008a*/ 	.short	0x0101


	//----- nvinfo : EIATTR_INT_WARP_WIDE_INSTR_OFFSETS
	.align		4
        /*008c*/ 	.byte	0x04, 0x31
        /*008e*/ 	.short	(.L_26 - .L_25)


	//   ....[0]....
.L_25:
        /*0090*/ 	.word	0x000035b0


	//   ....[1]....
        /*0094*/ 	.word	0x000035e0


	//----- nvinfo : EIATTR_VRC_CTA_INIT_COUNT
	.align		4
.L_26:
        /*0098*/ 	.byte	0x02, 0x4a
	.zero		1
	.zero		1


	//----- nvinfo : EIATTR_SYSCALL_OFFSETS
	.align		4
        /*009c*/ 	.byte	0x04, 0x46
        /*009e*/ 	.short	(.L_28 - .L_27)


	//   ....[0]....
.L_27:
        /*00a0*/ 	.word	0x00003820


	//----- nvinfo : EIATTR_EXIT_INSTR_OFFSETS
	.align		4
.L_28:
        /*00a4*/ 	.byte	0x04, 0x1c
        /*00a6*/ 	.short	(.L_30 - .L_29)


	//   ....[0]....
.L_29:
        /*00a8*/ 	.word	0x00003590


	//   ....[1]....
        /*00ac*/ 	.word	0x00003830


	//----- nvinfo : EIATTR_CRS_STACK_SIZE
	.align		4
.L_30:
        /*00b0*/ 	.byte	0x04, 0x1e
        /*00b2*/ 	.short	(.L_32 - .L_31)
.L_31:
        /*00b4*/ 	.word	0x00000000


	//----- nvinfo : EIATTR_CBANK_PARAM_SIZE
	.align		4
.L_32:
        /*00b8*/ 	.byte	0x03, 0x19
        /*00ba*/ 	.short	0x0030


	//----- nvinfo : EIATTR_PARAM_CBANK
	.align		4
        /*00bc*/ 	.byte	0x04, 0x0a
        /*00be*/ 	.short	(.L_34 - .L_33)
	.align		4
.L_33:
        /*00c0*/ 	.word	index@(.nv.constant0._Z9md5KernelPiPjPciiiS_)
        /*00c4*/ 	.short	0x0380
        /*00c6*/ 	.short	0x0030


	//----- nvinfo : EIATTR_SW_WAR
	.align		4
.L_34:
        /*00c8*/ 	.byte	0x04, 0x36
        /*00ca*/ 	.short	(.L_36 - .L_35)
.L_35:
        /*00cc*/ 	.word	0x00000008
.L_36:


//--------------------- .nv.callgraph             --------------------------
	.section	.nv.callgraph,"",@"SHT_CUDA_CALLGRAPH"
	.align	4
	.sectionentsize	8
	.align		4
        /*0000*/ 	.word	0x00000000
	.align		4
        /*0004*/ 	.word	0xffffffff
	.align		4
        /*0008*/ 	.word	index@(_Z9md5KernelPiPjPciiiS_)
	.align		4
        /*000c*/ 	.word	index@(vprintf)
	.align		4
        /*0010*/ 	.word	0x00000000
	.align		4
        /*0014*/ 	.word	0xfffffffe
	.align		4
        /*0018*/ 	.word	0x00000000
	.align		4
        /*001c*/ 	.word	0xfffffffd
	.align		4
        /*0020*/ 	.word	0x00000000
	.align		4
        /*0024*/ 	.word	0xfffffffc


//--------------------- .nv.constant4             --------------------------
	.section	.nv.constant4,"a",@progbits
	.align	8
	.align		8
.nv.constant4:
        /*0000*/ 	.dword	vprintf
	.align		8
        /*0008*/ 	.dword	$str


//--------------------- .text._Z9md5KernelPiPjPciiiS_ --------------------------
	.section	.text._Z9md5KernelPiPjPciiiS_,"ax",@progbits
	.align	128
        .global         _Z9md5KernelPiPjPciiiS_
        .type           _Z9md5KernelPiPjPciiiS_,@function
        .size           _Z9md5KernelPiPjPciiiS_,(.L_x_9 - _Z9md5KernelPiPjPciiiS_)
        .other          _Z9md5KernelPiPjPciiiS_,@"STO_CUDA_ENTRY STV_DEFAULT"
_Z9md5KernelPiPjPciiiS_:
.text._Z9md5KernelPiPjPciiiS_:
[----:B------:R-:W0:Y:S01]  /*0000*/  LDC R1, c[0x0][0x37c] ;  /* 0x0000df00ff017b82 */ /* 0x000e220000000800 */
[----:B------:R-:W1:Y:S01]  /*0010*/  S2R R2, SR_CTAID.X ;  /* 0x0000000000027919 */ /* 0x000e620000002500 */
[----:B------:R-:W2:Y:S01]  /*0020*/  LDCU UR5, c[0x0][0x2fc] ;  /* 0x00005f80ff0577ac */ /* 0x000ea20008000800 */
[----:B0-----:R-:W-:-:S05]  /*0030*/  VIADD R1, R1, 0xffffffa0 ;  /* 0xffffffa001017836 */ /* 0x001fca0000000000 */
[----:B------:R-:W0:Y:S01]  /*0040*/  LDC R6, c[0x0][0x2f8] ;  /* 0x0000be00ff067b82 */ /* 0x000e220000000800 */
[----:B------:R-:W1:Y:S01]  /*0050*/  S2R R3, SR_TID.X ;  /* 0x0000000000037919 */ /* 0x000e620000002100 */
[----:B------:R-:W1:Y:S01]  /*0060*/  LDCU UR4, c[0x0][0x360] ;  /* 0x00006c00ff0477ac */ /* 0x000e620008000800 */
[----:B------:R-:W-:Y:S01]  /*0070*/  BSSY.RECONVERGENT B0, `(.L_x_0) ;  /* 0x0000094000007945 */ /* 0x000fe20003800200 */
[----:B------:R-:W-:Y:S01]  /*0080*/  R2UR UR8, R1 ;  /* 0x00000000010872ca */ /* 0x000fe200000e0000 */
[----:B------:R-:W3:Y:S01]  /*0090*/  LDCU UR6, c[0x0][0x3a0] ;  /* 0x00007400ff0677ac */ /* 0x000ee20008000800 */
[----:B-1----:R-:W-:-:S11]  /*00a0*/  IMAD R2, R2, UR4, R3 ;  /* 0x0000000402027c24 */ /* 0x002fd6000f8e0203 */
[----:B------:R-:W-:Y:S01]  /*00b0*/  UIADD3 UR4, UPT, UPT, UR8, 0xc, URZ ;  /* 0x0000000c08047890 */ /* 0x000fe2000fffe0ff */
[----:B---3--:R-:W-:Y:S01]  /*00c0*/  VIADD R2, R2, UR6 ;  /* 0x0000000602027c36 */ /* 0x008fe20008000000 */
[----:B------:R-:W1:Y:S03]  /*00d0*/  LDCU.64 UR6, c[0x0][0x358] ;  /* 0x00006b00ff0677ac */ /* 0x000e660008000a00 */
[----:B------:R-:W-:-:S04]  /*00e0*/  IMAD.HI R3, R2, 0x66666667, RZ ;  /* 0x6666666702037827 */ /* 0x000fc800078e02ff */
[----:B------:R-:W-:Y:S01]  /*00f0*/  VIADD R0, R2, 0x9 ;  /* 0x0000000902007836 */ /* 0x000fe20000000000 */
[----:B------:R-:W-:-:S04]  /*0100*/  SHF.R.U32.HI R8, RZ, 0x1f, R3 ;  /* 0x0000001fff087819 */ /* 0x000fc80000011603 */
[----:B------:R-:W-:Y:S02]  /*0110*/  LEA.HI R5, R3, R8, RZ, 0x1e ;  /* 0x0000000803057211 */ /* 0x000fe400078ff0ff */
[----:B------:R-:W-:Y:S01]  /*0120*/  ISETP.GE.U32.AND P0, PT, R0, 0x13, PT ;  /* 0x000000130000780c */ /* 0x000fe20003f06070 */
[----:B------:R-:W-:Y:S02]  /*0130*/  IMAD.MOV.U32 R0, RZ, RZ, 0xb ;  /* 0x0000000bff007424 */ /* 0x000fe400078e00ff */
[----:B------:R-:W-:-:S04]  /*0140*/  IMAD R4, R5, -0xa, R2 ;  /* 0xfffffff605047824 */ /* 0x000fc800078e0202 */
[----:B------:R-:W-:-:S05]  /*0150*/  VIADD R4, R4, 0x30 ;  /* 0x0000003004047836 */ /* 0x000fca0000000000 */
[----:B------:R3:W-:Y:S01]  /*0160*/  STL.U8 [R1+0xb], R4 ;  /* 0x00000b0401007387 */ /* 0x0007e20000100000 */
[----:B012---:R-:W-:Y:S05]  /*0170*/  @!P0 BRA `(.L_x_1) ;  /* 0x00000008000c8947 */ /* 0x007fea0003800000 */
[----:B------:R-:W-:-:S05]  /*0180*/  LEA.HI.SX32 R0, R3, R8, 0x1e ;  /* 0x0000000803007211 */ /* 0x000fca00078ff2ff */
[----:B------:R-:W-:-:S05]  /*0190*/  IMAD.HI R3, R0, 0x66666667, RZ ;  /* 0x6666666700037827 */ /* 0x000fca00078e02ff */
[----:B---3--:R-:W-:-:S04]  /*01a0*/  SHF.R.U32.HI R4, RZ, 0x1f, R3 ;  /* 0x0000001fff047819 */ /* 0x008fc80000011603 */
[----:B------:R-:W-:-:S05]  /*01b0*/  LEA.HI R3, R3, R4, RZ, 0x1e ;  /* 0x0000000403037211 */ /* 0x000fca00078ff0ff */
[----:B------:R-:W-:Y:S02]  /*01c0*/  IMAD R3, R3, -0xa, R0 ;  /* 0xfffffff603037824 */ /* 0x000fe400078e0200 */
[----:B------:R-:W-:Y:S02]  /*01d0*/  VIADD R0, R0, 0x9 ;  /* 0x0000000900007836 */ /* 0x000fe40000000000 */
[----:B------:R-:W-:-:S03]  /*01e0*/  VIADD R4, R3, 0x30 ;  /* 0x0000003003047836 */ /* 0x000fc60000000000 */
[----:B------:R-:W-:Y:S01]  /*01f0*/  ISETP.GE.U32.AND P0, PT, R0, 0x13, PT ;  /* 0x000000130000780c */ /* 0x000fe20003f06070 */
[----:B------:R-:W-:Y:S01]  /*0200*/  IMAD.MOV.U32 R0, RZ, RZ, 0xa ;  /* 0x0000000aff007424 */ /* 0x000fe200078e00ff */
[----:B------:R0:W-:Y:S11]  /*0210*/  STL.U8 [R1+0xa], R4 ;  /* 0x00000a0401007387 */ /* 0x0001f60000100000 */
[----:B0-----:R-:W-:Y:S05]  /*0220*/  @!P0 BRA `(.L_x_1) ;  /* 0x0000000400e08947 */ /* 0x001fea0003800000 */
[----:B------:R-:W-:-:S05]  /*0230*/  IMAD.HI R0, R2, 0x51eb851f, RZ ;  /* 0x51eb851f02007827 */ /* 0x000fca00078e02ff */
[----:B------:R-:W-:-:S04]  /*0240*/  SHF.R.U32.HI R3, RZ, 0x1f, R0 ;  /* 0x0000001fff037819 */ /* 0x000fc80000011600 */
[----:B------:R-:W-:-:S05]  /*0250*/  LEA.HI.SX32 R0, R0, R3, 0x1b ;  /* 0x0000000300007211 */ /* 0x000fca00078fdaff */
[----:B------:R-:W-:-:S05]  /*0260*/  IMAD.HI R3, R0, 0x66666667, RZ ;  /* 0x6666666700037827 */ /* 0x000fca00078e02ff */
[----:B------:R-:W-:-:S04]  /*0270*/  SHF.R.U32.HI R4, RZ, 0x1f, R3 ;  /* 0x0000001fff047819 */ /* 0x000fc80000011603 */
        /* <DEDUP_REMOVED lines=36> */
[----:B------:R-:W-:-:S04]  /*04c0*/  LEA.HI.SX32 R0, R0, R3, 0x13 ;  /* 0x0000000300007211 */ /* 0x000fc800078f9aff */
[----:B------:R-:W-:-:S05]  /*04d0*/  PRMT R3, R0, 0x9910, RZ ;  /* 0x0000991000037816 */ /* 0x000fca00000000ff */
[----:B------:R-:W-:-:S05]  /*04e0*/  IMAD R3, R3, 0x6667, RZ ;  /* 0x0000666703037824 */ /* 0x000fca00078e02ff */
[----:B------:R-:W-:-:S04]  /*04f0*/  SHF.R.S32.HI R3, RZ, 0x10, R3 ;  /* 0x00000010ff037819 */ /* 0x000fc80000011403 */
[----:B------:R-:W-:-:S04]  /*0500*/  LOP3.LUT R4, R3, 0xffff, RZ, 0xc0, !PT ;  /* 0x0000ffff03047812 */ /* 0x000fc800078ec0ff */
[----:B------:R-:W-:-:S04]  /*0510*/  SHF.R.U32.HI R3, RZ, 0xf, R4 ;  /* 0x0000000fff037819 */ /* 0x000fc80000011604 */
[----:B------:R-:W-:-:S04]  /*0520*/  LEA.HI R3, R4, R3, RZ, 0x1e ;  /* 0x0000000304037211 */ /* 0x000fc800078ff0ff */
[----:B------:R-:W-:-:S05]  /*0530*/  PRMT R3, R3, 0x9910, RZ ;  /* 0x0000991003037816 */ /* 0x000fca00000000ff */
[----:B------:R-:W-:-:S04]  /*0540*/  IMAD R3, R3, 0xa, RZ ;  /* 0x0000000a03037824 */ /* 0x000fc800078e02ff */
[----:B------:R-:W-:-:S05]  /*0550*/  IMAD.MOV R3, RZ, RZ, -R3 ;  /* 0x000000ffff037224 */ /* 0x000fca00078e0a03 */
[----:B------:R-:W-:-:S04]  /*0560*/  PRMT R3, R3, 0x7710, RZ ;  /* 0x0000771003037816 */ /* 0x000fc800000000ff */
[C---:B------:R-:W-:Y:S01]  /*0570*/  IADD3 R4, PT, PT, R0.reuse, 0x30, R3 ;  /* 0x0000003000047810 */ /* 0x040fe20007ffe003 */
[----:B------:R-:W-:-:S04]  /*0580*/  VIADD R0, R0, 0x9 ;  /* 0x0000000900007836 */ /* 0x000fc80000000000 */
[----:B------:R0:W-:Y:S01]  /*0590*/  STL.U8 [R1+0x6], R4 ;  /* 0x0000060401007387 */ /* 0x0001e20000100000 */
[----:B------:R-:W-:Y:S01]  /*05a0*/  ISETP.GE.U32.AND P0, PT, R0, 0x13, PT ;  /* 0x000000130000780c */ /* 0x000fe20003f06070 */
[----:B------:R-:W-:-:S12]  /*05b0*/  IMAD.MOV.U32 R0, RZ, RZ, 0x6 ;  /* 0x00000006ff007424 */ /* 0x000fd800078e00ff */
        /* <DEDUP_REMOVED lines=42> */
[C---:B------:R-:W-:Y:S01]  /*0860*/  PRMT R0, R3.reuse, 0x9910, RZ ;  /* 0x0000991003007816 */ /* 0x040fe200000000ff */
[----:B------:R-:W-:-:S04]  /*0870*/  VIADD R7, R3, 0x9 ;  /* 0x0000000903077836 */ /* 0x000fc80000000000 */
[----:B------:R-:W-:Y:S01]  /*0880*/  IMAD R0, R0, 0x67, RZ ;  /* 0x0000006700007824 */ /* 0x000fe200078e02ff */
[----:B------:R-:W-:-:S04]  /*0890*/  ISETP.GE.U32.AND P0, PT, R7, 0x13, PT ;  /* 0x000000130700780c */ /* 0x000fc80003f06070 */
[C---:B------:R-:W-:Y:S02]  /*08a0*/  LOP3.LUT R4, R0.reuse, 0xffff, RZ, 0xc0, !PT ;  /* 0x0000ffff00047812 */ /* 0x040fe400078ec0ff */
[----:B------:R-:W-:Y:S02]  /*08b0*/  PRMT R5, R0, 0x9910, RZ ;  /* 0x0000991000057816 */ /* 0x000fe400000000ff */
[----:B------:R-:W-:-:S04]  /*08c0*/  SHF.R.U32.HI R0, RZ, 0xf, R4 ;  /* 0x0000000fff007819 */ /* 0x000fc80000011604 */
[----:B------:R-:W-:Y:S01]  /*08d0*/  LEA.HI.SX32 R0, R5, R0, 0x16 ;  /* 0x0000000005007211 */ /* 0x000fe200078fb2ff */
[----:B------:R-:W-:-:S03]  /*08e0*/  @P0 IMAD.HI R4, R2, 0x44b82fa1, RZ ;  /* 0x44b82fa102040827 */ /* 0x000fc600078e02ff */
[----:B------:R-:W-:Y:S02]  /*08f0*/  PRMT R0, R0, 0x9910, RZ ;  /* 0x0000991000007816 */ /* 0x000fe400000000ff */
[----:B------:R-:W-:-:S03]  /*0900*/  @P0 SHF.R.U32.HI R5, RZ, 0x1f, R4 ;  /* 0x0000001fff050819 */ /* 0x000fc60000011604 */
[----:B------:R-:W-:Y:S01]  /*0910*/  IMAD R0, R0, 0xa, RZ ;  /* 0x0000000a00007824 */ /* 0x000fe200078e02ff */
[----:B------:R-:W-:-:S03]  /*0920*/  @P0 LEA.HI.SX32 R5, R4, R5, 0x4 ;  /* 0x0000000504050211 */ /* 0x000fc600078f22ff */
[----:B------:R-:W-:Y:S02]  /*0930*/  IMAD.MOV R0, RZ, RZ, -R0 ;  /* 0x000000ffff007224 */ /* 0x000fe400078e0a00 */
[----:B------:R-:W-:-:S03]  /*0940*/  @P0 VIADD R8, R5, 0x30 ;  /* 0x0000003005080836 */ /* 0x000fc60000000000 */
[----:B------:R-:W-:Y:S01]  /*0950*/  PRMT R4, R0, 0x7710, RZ ;  /* 0x0000771000047816 */ /* 0x000fe200000000ff */
[----:B------:R-:W-:Y:S01]  /*0960*/  IMAD.MOV.U32 R0, RZ, RZ, 0x3 ;  /* 0x00000003ff007424 */ /* 0x000fe200078e00ff */
[----:B------:R0:W-:Y:S01]  /*0970*/  @P0 STL.U8 [R1+0x2], R8 ;  /* 0x0000020801000387 */ /* 0x0001e20000100000 */
[----:B------:R-:W-:Y:S01]  /*0980*/  @P0 IMAD.MOV.U32 R0, RZ, RZ, 0x2 ;  /* 0x00000002ff000424 */ /* 0x000fe200078e00ff */
[----:B------:R-:W-:-:S05]  /*0990*/  IADD3 R4, PT, PT, R3, 0x30, R4 ;  /* 0x0000003003047810 */ /* 0x000fca0007ffe004 */
[----:B------:R0:W-:Y:S02]  /*09a0*/  STL.U8 [R1+0x3], R4 ;  /* 0x0000030401007387 */ /* 0x0001e40000100000 */
.L_x_1:
[----:B------:R-:W-:Y:S05]  /*09b0*/  BSYNC.RECONVERGENT B0 ;  /* 0x0000000000007941 */ /* 0x000fea0003800200 */
.L_x_0:
[----:B------:R-:W1:Y:S01]  /*09c0*/  LDCU UR11, c[0x0][0x398] ;  /* 0x00007300ff0b77ac */ /* 0x000e620008000800 */
[----:B------:R-:W-:-:S05]  /*09d0*/  IADD3 R3, PT, PT, -R0, 0xc, RZ ;  /* 0x0000000c00037810 */ /* 0x000fca0007ffe1ff */
[----:B-1----:R-:W-:Y:S01]  /*09e0*/  VIADD R27, R3, UR11 ;  /* 0x0000000b031b7c36 */ /* 0x002fe20008000000 */
[----:B------:R-:W-:-:S03]  /*09f0*/  UISETP.NE.AND UP0, UPT, UR11, URZ, UPT ;  /* 0x000000ff0b00728c */ /* 0x000fc6000bf05270 */
[----:B0--3--:R-:W-:-:S05]  /*0a00*/  VIADD R4, R27, 0x4 ;  /* 0x000000041b047836 */ /* 0x009fca0000000000 */
[----:B------:R-:W-:-:S04]  /*0a10*/  SHF.R.S32.HI R5, RZ, 0x1f, R4 ;  /* 0x0000001fff057819 */ /* 0x000fc80000011404 */
[----:B------:R-:W-:-:S04]  /*0a20*/  LEA.HI R5, R5, R4, RZ, 0x2 ;  /* 0x0000000405057211 */ /* 0x000fc800078f10ff */
[----:B------:R-:W-:-:S04]  /*0a30*/  SHF.R.S32.HI R5, RZ, 0x2, R5 ;  /* 0x00000002ff057819 */ /* 0x000fc80000011405 */
[----:B------:R-:W-:-:S05]  /*0a40*/  LEA R5, R5, UR4, 0x2 ;  /* 0x0000000405057c11 */ /* 0x000fca000f8e10ff */
[----:B------:R0:W-:Y:S01]  /*0a50*/  STL [R5+-0x4], RZ ;  /* 0xfffffcff05007387 */ /* 0x0001e20000100800 */
[----:B------:R-:W-:Y:S05]  /*0a60*/  BRA.U !UP0, `(.L_x_2) ;  /* 0x0000000508107547 */ /* 0x000fea000b800000 */
[----:B------:R-:W-:Y:S02]  /*0a70*/  USHF.R.S32.HI UR8, URZ, 0x1f, UR11 ;  /* 0x0000001fff087899 */ /* 0x000fe4000801140b */
[----:B------:R-:W-:Y:S01]  /*0a80*/  ISETP.LT.U32.AND P0, PT, RZ, UR11, PT ;  /* 0x0000000bff007c0c */ /* 0x000fe2000bf01070 */
[----:B------:R-:W-:-:S03]  /*0a90*/  IMAD.MOV.U32 R14, RZ, RZ, RZ ;  /* 0x000000ffff0e7224 */ /* 0x000fc600078e00ff */
[----:B------:R-:W-:-:S05]  /*0aa0*/  IMAD.U32 R4, RZ, RZ, UR8 ;  /* 0x00000008ff047e24 */ /* 0x000fca000f8e00ff */
[----:B------:R-:W-:Y:S01]  /*0ab0*/  ISETP.GT.U32.AND.EX P0, PT, R4, RZ, PT, P0 ;  /* 0x000000ff0400720c */ /* 0x000fe20003f04100 */
[----:B------:R-:W-:-:S12]  /*0ac0*/  IMAD.MOV.U32 R4, RZ, RZ, RZ ;  /* 0x000000ffff047224 */ /* 0x000fd800078e00ff */
[----:B------:R-:W1:Y:S02]  /*0ad0*/  @!P0 LDC.64 R8, c[0x0][0x390] ;  /* 0x0000e400ff088b82 */ /* 0x000e640000000a00 */
[----:B-1----:R-:W-:-:S05]  /*0ae0*/  @!P0 IADD3 R8, P1, PT, R4, R8, RZ ;  /* 0x0000000804088210 */ /* 0x002fca0007f3e0ff */
[----:B------:R-:W-:-:S05]  /*0af0*/  @!P0 IMAD.X R9, R14, 0x1, R9, P1 ;  /* 0x000000010e098824 */ /* 0x000fca00008e0609 */
[----:B------:R-:W2:Y:S01]  /*0b00*/  @!P0 LDG.E.U8 R8, desc[UR6][R8.64] ;  /* 0x0000000608088981 */ /* 0x000ea2000c1e1100 */
[----:B0-----:R-:W-:Y:S02]  /*0b10*/  @!P0 IMAD.IADD R5, R1, 0x1, R4 ;  /* 0x0000000101058824 */ /* 0x001fe400078e0204 */
[----:B------:R-:W-:Y:S02]  /*0b20*/  @!P0 IMAD.MOV.U32 R4, RZ, RZ, 0x1 ;  /* 0x00000001ff048424 */ /* 0x000fe400078e00ff */
[----:B------:R-:W-:Y:S02]  /*0b30*/  IMAD.U32 R11, RZ, RZ, UR8 ;  /* 0x00000008ff0b7e24 */ /* 0x000fe4000f8e00ff */
[----:B------:R-:W-:Y:S01]  /*0b40*/  @!P0 IMAD.MOV.U32 R14, RZ, RZ, RZ ;  /* 0x000000ffff0e8224 */ /* 0x000fe200078e00ff */
[C---:B------:R-:W-:Y:S01]  /*0b50*/  IADD3 R7, P2, PT, -R4.reuse, UR11, RZ ;  /* 0x0000000b04077c10 */ /* 0x040fe2000ff5e1ff */
[----:B------:R-:W-:Y:S01]  /*0b60*/  IMAD.U32 R13, RZ, RZ, UR8 ;  /* 0x00000008ff0d7e24 */ /* 0x000fe2000f8e00ff */
[----:B------:R-:W-:-:S02]  /*0b70*/  ISETP.LT.U32.AND P1, PT, R4, UR11, PT ;  /* 0x0000000b04007c0c */ /* 0x000fc4000bf21070 */
[----:B------:R-:W-:Y:S02]  /*0b80*/  ISETP.LE.U32.AND P3, PT, R7, 0x3, PT ;  /* 0x000000030700780c */ /* 0x000fe40003f63070 */
[----:B------:R-:W-:Y:S02]  /*0b90*/  ISETP.GT.U32.AND.EX P1, PT, R11, R14, PT, P1 ;  /* 0x0000000e0b00720c */ /* 0x000fe40003f24110 */
[----:B------:R-:W-:-:S04]  /*0ba0*/  IADD3.X R7, PT, PT, ~R14, UR8, RZ, P2, !PT ;  /* 0x000000080e077c10 */ /* 0x000fc800097fe5ff */
[----:B------:R-:W-:Y:S01]  /*0bb0*/  ISETP.LE.U32.OR.EX P1, PT, R7, RZ, !P1, P3 ;  /* 0x000000ff0700720c */ /* 0x000fe20004f23530 */
[----:B--2---:R0:W-:-:S12]  /*0bc0*/  @!P0 STL.U8 [R5+0xc], R8 ;  /* 0x00000c0805008387 */ /* 0x0041d80000100000 */
[----:B------:R-:W-:Y:S05]  /*0bd0*/  @P1 BRA `(.L_x_3) ;  /* 0x0000000000501947 */ /* 0x000fea0003800000 */
[----:B------:R-:W-:Y:S01]  /*0be0*/  UIADD3 UR9, UP0, UPT, UR11, -0x3, URZ ;  /* 0xfffffffd0b097890 */ /* 0x000fe2000ff1e0ff */
[----:B------:R-:W-:Y:S01]  /*0bf0*/  PLOP3.LUT P0, PT, PT, PT, PT, 0x8, 0x80 ;  /* 0x000000000080781c */ /* 0x000fe20003f0e170 */
[----:B------:R-:W1:Y:S02]  /*0c00*/  LDCU.64 UR12, c[0x0][0x390] ;  /* 0x00007200ff0c77ac */ /* 0x000e640008000a00 */
[----:B------:R-:W-:-:S12]  /*0c10*/  UIADD3.X UR10, UPT, UPT, UR8, -0x1, URZ, UP0, !UPT ;  /* 0xffffffff080a7890 */ /* 0x000fd800087fe4ff */
.L_x_4:
[----:B01----:R-:W-:-:S04]  /*0c20*/  IADD3 R8, P1, PT, R4, UR12, RZ ;  /* 0x0000000c04087c10 */ /* 0x003fc8000ff3e0ff */
[----:B------:R-:W-:-:S05]  /*0c30*/  IADD3.X R9, PT, PT, R14, UR13, RZ, P1, !PT ;  /* 0x0000000d0e097c10 */ /* 0x000fca0008ffe4ff */
[----:B--2---:R-:W2:Y:S04]  /*0c40*/  LDG.E.U8 R5, desc[UR6][R8.64] ;  /* 0x0000000608057981 */ /* 0x004ea8000c1e1100 */
[----:B------:R-:W3:Y:S04]  /*0c50*/  LDG.E.U8 R7, desc[UR6][R8.64+0x1] ;  /* 0x0000010608077981 */ /* 0x000ee8000c1e1100 */
[----:B------:R-:W4:Y:S04]  /*0c60*/  LDG.E.U8 R10, desc[UR6][R8.64+0x2] ;  /* 0x00000206080a7981 */ /* 0x000f28000c1e1100 */
[----:B------:R-:W5:Y:S01]  /*0c70*/  LDG.E.U8 R11, desc[UR6][R8.64+0x3] ;  /* 0x00000306080b7981 */ /* 0x000f62000c1e1100 */
[----:B------:R-:W-:Y:S01]  /*0c80*/  IMAD.IADD R12, R1, 0x1, R4 ;  /* 0x00000001010c7824 */ /* 0x000fe200078e0204 */
[----:B------:R-:W-:-:S05]  /*0c90*/  IADD3 R4, P1, PT, R4, 0x4, RZ ;  /* 0x0000000404047810 */ /* 0x000fca0007f3e0ff */
[----:B------:R-:W-:Y:S01]  /*0ca0*/  IMAD.X R14, RZ, RZ, R14, P1 ;  /* 0x000000ffff0e7224 */ /* 0x000fe200008e060e */
[----:B------:R-:W-:-:S04]  /*0cb0*/  ISETP.GE.U32.AND P1, PT, R4, UR9, PT ;  /* 0x0000000904007c0c */ /* 0x000fc8000bf26070 */
[----:B------:R-:W-:Y:S01]  /*0cc0*/  ISETP.GE.U32.AND.EX P1, PT, R14, UR10, PT, P1 ;  /* 0x0000000a0e007c0c */ /* 0x000fe2000bf26110 */
[----:B--2---:R2:W-:Y:S04]  /*0cd0*/  STL.U8 [R12+0xc], R5 ;  /* 0x00000c050c007387 */ /* 0x0045e80000100000 */
[----:B---3--:R2:W-:Y:S04]  /*0ce0*/  STL.U8 [R12+0xd], R7 ;  /* 0x00000d070c007387 */ /* 0x0085e80000100000 */
[----:B----4-:R2:W-:Y:S04]  /*0cf0*/  STL.U8 [R12+0xe], R10 ;  /* 0x00000e0a0c007387 */ /* 0x0105e80000100000 */
[----:B-----5:R2:W-:Y:S01]  /*0d00*/  STL.U8 [R12+0xf], R11 ;  /* 0x00000f0b0c007387 */ /* 0x0205e20000100000 */
[----:B------:R-:W-:Y:S05]  /*0d10*/  @!P1 BRA `(.L_x_4) ;  /* 0xfffffffc00c09947 */ /* 0x000fea000383ffff */
.L_x_3:
[C---:B------:R-:W-:Y:S02]  /*0d20*/  ISETP.LT.U32.AND P1, PT, R4.reuse, UR11, PT ;  /* 0x0000000b04007c0c */ /* 0x040fe4000bf21070 */
[----:B0-2---:R-:W-:Y:S02]  /*0d30*/  IADD3 R5, P2, PT, -R4, UR11, RZ ;  /* 0x0000000b04057c10 */ /* 0x005fe4000ff5e1ff */
[----:B------:R-:W-:Y:S02]  /*0d40*/  ISETP.GT.U32.AND.EX P3, PT, R13, R14, PT, P1 ;  /* 0x0000000e0d00720c */ /* 0x000fe40003f64110 */
[----:B------:R-:W-:Y:S02]  /*0d50*/  ISETP.LE.U32.AND P1, PT, R5, 0x1, PT ;  /* 0x000000010500780c */ /* 0x000fe40003f23070 */
[----:B------:R-:W-:-:S04]  /*0d60*/  IADD3.X R5, PT, PT, ~R14, UR8, RZ, P2, !PT ;  /* 0x000000080e057c10 */ /* 0x000fc800097fe5ff */
[----:B------:R-:W-:-:S13]  /*0d70*/  ISETP.LE.U32.OR.EX P1, PT, R5, RZ, !P3, P1 ;  /* 0x000000ff0500720c */ /* 0x000fda0005f23510 */
[----:B------:R-:W0:Y:S01]  /*0d80*/  @!P1 LDC.64 R10, c[0x0][0x390] ;  /* 0x0000e400ff0a9b82 */ /* 0x000e220000000a00 */
[----:B------:R-:W-:Y:S01]  /*0d90*/  @!P1 IMAD.IADD R12, R1, 0x1, R4 ;  /* 0x00000001010c9824 */ /* 0x000fe200078e0204 */
[----:B------:R-:W-:Y:S02]  /*0da0*/  @!P1 PLOP3.LUT P0, PT, PT, PT, PT, 0x8, 0x80 ;  /* 0x000000000080981c */ /* 0x000fe40003f0e170 */
[C---:B0-----:R-:W-:Y:S02]  /*0db0*/  @!P1 IADD3 R10, P3, PT, R4.reuse, R10, RZ ;  /* 0x0000000a040a9210 */ /* 0x041fe40007f7e0ff */
[----:B------:R-:W-:-:S03]  /*0dc0*/  @!P1 IADD3 R4, P2, PT, R4, 0x2, RZ ;  /* 0x0000000204049810 */ /* 0x000fc60007f5e0ff */
[----:B------:R-:W-:Y:S02]  /*0dd0*/  @!P1 IMAD.X R11, R14, 0x1, R11, P3 ;  /* 0x000000010e0b9824 */ /* 0x000fe400018e060b */
[----:B------:R-:W-:Y:S01]  /*0de0*/  @!P1 IMAD.X R14, RZ, RZ, R14, P2 ;  /* 0x000000ffff0e9224 */ /* 0x000fe200010e060e */
[----:B------:R-:W-:Y:S02]  /*0df0*/  ISETP.LT.U32.AND P2, PT, R4, UR11, PT ;  /* 0x0000000b04007c0c */ /* 0x000fe4000bf41070 */
[----:B------:R-:W2:Y:S02]  /*0e00*/  @!P1 LDG.E.U8 R5, desc[UR6][R10.64] ;  /* 0x000000060a059981 */ /* 0x000ea4000c1e1100 */
[----:B------:R-:W-:Y:S02]  /*0e10*/  ISETP.LT.U32.OR.EX P0, PT, R14, UR8, P0, P2 ;  /* 0x000000080e007c0c */ /* 0x000fe40008701520 */
[----:B------:R-:W3:Y:S11]  /*0e20*/  @!P1 LDG.E.U8 R7, desc[UR6][R10.64+0x1] ;  /* 0x000001060a079981 */ /* 0x000ef6000c1e1100 */
[----:B------:R-:W0:Y:S02]  /*0e30*/  @P0 LDC.64 R8, c[0x0][0x390] ;  /* 0x0000e400ff080b82 */ /* 0x000e240000000a00 */
[----:B0-----:R-:W-:-:S05]  /*0e40*/  @P0 IADD3 R8, P2, PT, R4, R8, RZ ;  /* 0x0000000804080210 */ /* 0x001fca0007f5e0ff */
[----:B------:R-:W-:-:S05]  /*0e50*/  @P0 IMAD.X R9, R14, 0x1, R9, P2 ;  /* 0x000000010e090824 */ /* 0x000fca00010e0609 */
[----:B------:R-:W4:Y:S01]  /*0e60*/  @P0 LDG.E.U8 R8, desc[UR6][R8.64] ;  /* 0x0000000608080981 */ /* 0x000f22000c1e1100 */
[----:B------:R-:W-:-:S03]  /*0e70*/  @P0 IMAD.IADD R13, R1, 0x1, R4 ;  /* 0x00000001010d0824 */ /* 0x000fc600078e0204 */
[----:B--2---:R1:W-:Y:S04]  /*0e80*/  @!P1 STL.U8 [R12+0xc], R5 ;  /* 0x00000c050c009387 */ /* 0x0043e80000100000 */
[----:B---3--:R1:W-:Y:S04]  /*0e90*/  @!P1 STL.U8 [R12+0xd], R7 ;  /* 0x00000d070c009387 */ /* 0x0083e80000100000 */
[----:B----4-:R1:W-:Y:S02]  /*0ea0*/  @P0 STL.U8 [R13+0xc], R8 ;  /* 0x00000c080d000387 */ /* 0x0103e40000100000 */
.L_x_2:
[----:B------:R-:W-:Y:S01]  /*0eb0*/  BSSY.RECONVERGENT B0, `(.L_x_5) ;  /* 0x000000d000007945 */ /* 0x000fe20003800200 */
[----:B-1----:R-:W-:Y:S01]  /*0ec0*/  IMAD.IADD R8, R1, 0x1, R0 ;  /* 0x0000000101087824 */ /* 0x002fe200078e0200 */
[----:B------:R-:W-:Y:S01]  /*0ed0*/  UIADD3 UR4, UPT, UPT, UR4, UR11, URZ ;  /* 0x0000000b04047290 */ /* 0x000fe2000fffe0ff */
[----:B0-----:R-:W-:Y:S02]  /*0ee0*/  IMAD.MOV.U32 R5, RZ, RZ, RZ ;  /* 0x000000ffff057224 */ /* 0x001fe400078e00ff */
[----:B------:R-:W-:-:S09]  /*0ef0*/  IMAD.MOV.U32 R7, RZ, RZ, RZ ;  /* 0x000000ffff077224 */ /* 0x000fd200078e00ff */
.L_x_6:
[----:B------:R-:W-:-:S06]  /*0f00*/  IMAD.IADD R4, R5, 0x1, R8 ;  /* 0x0000000105047824 */ /* 0x000fcc00078e0208 */
[----:B------:R-:W2:Y:S04]  /*0f10*/  LDL.U8 R4, [R4] ;  /* 0x0000000004047983 */ /* 0x000ea80000100000 */
[----:B--2---:R0:W-:Y:S02]  /*0f20*/  STL.U8 [R5+UR4], R4 ;  /* 0x0000000405007987 */ /* 0x0041e40008100004 */
[----:B0-----:R-:W-:-:S05]  /*0f30*/  IADD3 R5, P0, PT, R5, 0x1, RZ ;  /* 0x0000000105057810 */ /* 0x001fca0007f1e0ff */
[----:B------:R-:W-:Y:S01]  /*0f40*/  IMAD.X R7, RZ, RZ, R7, P0 ;  /* 0x000000ffff077224 */ /* 0x000fe200000e0607 */
[----:B------:R-:W-:-:S04]  /*0f50*/  ISETP.GE.U32.AND P0, PT, R5, R3, PT ;  /* 0x000000030500720c */ /* 0x000fc80003f06070 */
[----:B------:R-:W-:-:S13]  /*0f60*/  ISETP.GE.U32.AND.EX P0, PT, R7, RZ, PT, P0 ;  /* 0x000000ff0700720c */ /* 0x000fda0003f06100 */
[----:B------:R-:W-:Y:S05]  /*0f70*/  @!P0 BRA `(.L_x_6) ;  /* 0xfffffffc00e08947 */ /* 0x000fea000383ffff */
[----:B------:R-:W-:Y:S05]  /*0f80*/  BSYNC.RECONVERGENT B0 ;  /* 0x0000000000007941 */ /* 0x000fea0003800200 */
.L_x_5:
[----:B------:R-:W0:Y:S01]  /*0f90*/  LDC.64 R16, c[0x0][0x388] ;  /* 0x0000e200ff107b82 */ /* 0x000e220000000a00 */
[----:B------:R-:W-:Y:S01]  /*0fa0*/  IMAD.MOV.U32 R5, RZ, RZ, 0x80 ;  /* 0x00000080ff057424 */ /* 0x000fe200078e00ff */
[----:B------:R-:W-:Y:S01]  /*0fb0*/  IADD3 R4, PT, PT, R1, UR11, -R0 ;  /* 0x0000000b01047c10 */ /* 0x000fe2000fffe800 */
[----:B------:R-:W1:Y:S04]  /*0fc0*/  LDCU UR8, c[0x0][0x39c] ;  /* 0x00007380ff0877ac */ /* 0x000e680008000800 */
[----:B------:R2:W-:Y:S01]  /*0fd0*/  STL.U8 [R4+0x18], R5 ;  /* 0x0000180504007387 */ /* 0x0005e20000100000 */
[----:B------:R-:W3:Y:S03]  /*0fe0*/  LDC.64 R14, c[0x0][0x380] ;  /* 0x0000e000ff0e7b82 */ /* 0x000ee60000000a00 */
[----:B------:R-:W4:Y:S04]  /*0ff0*/  LDL R3, [R1+0xc] ;  /* 0x00000c0001037983 */ /* 0x000f280000100800 */
[----:B------:R-:W4:Y:S04]  /*1000*/  LDL.64 R10, [R1+0x10] ;  /* 0x00001000010a7983 */ /* 0x000f280000100a00 */
[----:B------:R-:W4:Y:S01]  /*1010*/  LDL.64 R8, [R1+0x18] ;  /* 0x0000180001087983 */ /* 0x000f220000100a00 */
[----:B------:R-:W-:-:S03]  /*1020*/  ISETP.GE.AND P0, PT, R27, RZ, PT ;  /* 0x000000ff1b00720c */ /* 0x000fc60003f06270 */
[----:B--2---:R-:W2:Y:S04]  /*1030*/  LDL.64 R4, [R1+0x20] ;  /* 0x0000200001047983 */ /* 0x004ea80000100a00 */
[----:B0-----:R-:W2:Y:S04]  /*1040*/  LDG.E R12, desc[UR6][R16.64] ;  /* 0x00000006100c7981 */ /* 0x001ea8000c1e1900 */
[----:B------:R-:W2:Y:S04]  /*1050*/  LDG.E R18, desc[UR6][R16.64+0x4] ;  /* 0x0000040610127981 */ /* 0x000ea8000c1e1900 */
[----:B---3--:R-:W3:Y:S04]  /*1060*/  LDG.E R13, desc[UR6][R14.64] ;  /* 0x000000060e0d7981 */ /* 0x008ee8000c1e1900 */
[----:B------:R-:W3:Y:S04]  /*1070*/  LDG.E R0, desc[UR6][R14.64+0x4] ;  /* 0x000004060e007981 */ /* 0x000ee8000c1e1900 */
        /* <DEDUP_REMOVED lines=9> */
[----:B------:R-:W3:Y:S01]  /*1110*/  LDG.E R29, desc[UR6][R16.64+0x24] ;  /* 0x00002406101d7981 */ /* 0x000ee2000c1e1900 */
[----:B----4-:R-:W-:-:S02]  /*1120*/  SEL R3, R3, RZ, P0 ;  /* 0x000000ff03037207 */ /* 0x010fc40000000000 */
[----:B------:R-:W-:Y:S02]  /*1130*/  ISETP.GT.AND P0, PT, R27, 0x3, PT ;  /* 0x000000031b00780c */ /* 0x000fe40003f04270 */
[----:B--2---:R-:W-:-:S04]  /*1140*/  IADD3 R12, PT, PT, R12, -0x1, R3 ;  /* 0xffffffff0c0c7810 */ /* 0x004fc80007ffe003 */
[----:B---3--:R-:W-:Y:S02]  /*1150*/  SHF.L.W.U32.HI R13, R12, R13, R12 ;  /* 0x0000000d0c0d7219 */ /* 0x008fe40000010e0c */
[----:B------:R-:W2:Y:S03]  /*1160*/  LDG.E R12, desc[UR6][R14.64+0x18] ;  /* 0x000018060e0c7981 */ /* 0x000ea6000c1e1900 */
[----:B------:R-:W-:Y:S02]  /*1170*/  VIADD R20, R13, 0xefcdab89 ;  /* 0xefcdab890d147836 */ /* 0x000fe40000000000 */
[----:B------:R-:W3:Y:S03]  /*1180*/  LDG.E R13, desc[UR6][R16.64+0x18] ;  /* 0x00001806100d7981 */ /* 0x000ee6000c1e1900 */
[----:B------:R-:W-:-:S02]  /*1190*/  LOP3.LUT R19, R20, 0x98badcfe, RZ, 0xc, !PT ;  /* 0x98badcfe14137812 */ /* 0x000fc400078e0cff */
[----:B------:R-:W-:Y:S02]  /*11a0*/  SEL R23, R10, RZ, P0 ;  /* 0x000000ff0a177207 */ /* 0x000fe40000000000 */
[----:B------:R-:W-:-:S04]  /*11b0*/  LOP3.LUT R19, R19, 0xefcdab89, R20, 0xf8, !PT ;  /* 0xefcdab8913137812 */ /* 0x000fc800078ef814 */
[----:B------:R-:W-:Y:S02]  /*11c0*/  IADD3 R18, PT, PT, R23, R19, R18 ;  /* 0x0000001317127210 */ /* 0x000fe40007ffe012 */
[----:B------:R-:W-:-:S03]  /*11d0*/  IADD3 R10, PT, PT, -R0, 0x20, RZ ;  /* 0x00000020000a7810 */ /* 0x000fc60007ffe1ff */
[----:B------:R-:W-:Y:S01]  /*11e0*/  VIADD R19, R18, 0x10325476 ;  /* 0x1032547612137836 */ /* 0x000fe20000000000 */
[----:B------:R-:W-:-:S04]  /*11f0*/  ISETP.GT.AND P0, PT, R27, 0x7, PT ;  /* 0x000000071b00780c */ /* 0x000fc80003f04270 */
[----:B------:R-:W-:Y:S02]  /*1200*/  SHF.L.U32 R35, R19, R0, RZ ;  /* 0x0000000013237219 */ /* 0x000fe400000006ff */
[----:B------:R-:W-:Y:S02]  /*1210*/  SHF.R.U32.HI R10, RZ, R10, R19 ;  /* 0x0000000aff0a7219 */ /* 0x000fe40000011613 */
[----:B------:R-:W4:Y:S02]  /*1220*/  LDL.64 R18, [R1+0x28] ;  /* 0x0000280001127983 */ /* 0x000f240000100a00 */
[----:B------:R-:W-:Y:S02]  /*1230*/  IADD3 R35, PT, PT, R10, R35, R20 ;  /* 0x000000230a237210 */ /* 0x000fe40007ffe014 */
[----:B------:R-:W-:Y:S01]  /*1240*/  SEL R0, R11, RZ, P0 ;  /* 0x000000ff0b007207 */ /* 0x000fe20000000000 */
[----:B------:R-:W4:Y:S01]  /*1250*/  LDG.E R10, desc[UR6][R14.64+0x1c] ;  /* 0x00001c060e0a7981 */ /* 0x000f22000c1e1900 */
[----:B------:R-:W-:-:S04]  /*1260*/  LOP3.LUT R11, R20, 0xefcdab89, R35, 0xe4, !PT ;  /* 0xefcdab89140b7812 */ /* 0x000fc800078ee423 */
[----:B------:R-:W-:Y:S02]  /*1270*/  IADD3 R11, PT, PT, R0, R11, R25 ;  /* 0x0000000b000b7210 */ /* 0x000fe40007ffe019 */
[----:B------:R-:W-:-:S03]  /*1280*/  IADD3 R32, PT, PT, -R24, 0x20, RZ ;  /* 0x0000002018207810 */ /* 0x000fc60007ffe1ff */
[----:B------:R-:W-:Y:S01]  /*1290*/  VIADD R11, R11, 0x98badcfe ;  /* 0x98badcfe0b0b7836 */ /* 0x000fe20000000000 */
[----:B------:R-:W-:-:S04]  /*12a0*/  ISETP.GT.AND P0, PT, R27, 0xb, PT ;  /* 0x0000000b1b00780c */ /* 0x000fc80003f04270 */
[----:B------:R-:W-:Y:S02]  /*12b0*/  SHF.L.U32 R24, R11, R24, RZ ;  /* 0x000000180b187219 */ /* 0x000fe400000006ff */
[----:B------:R-:W-:-:S04]  /*12c0*/  SHF.R.U32.HI R32, RZ, R32, R11 ;  /* 0x00000020ff207219 */ /* 0x000fc8000001160b */
[----:B------:R-:W-:Y:S02]  /*12d0*/  IADD3 R24, PT, PT, R32, R24, R35 ;  /* 0x0000001820187210 */ /* 0x000fe40007ffe023 */
[----:B------:R-:W-:Y:S01]  /*12e0*/  SEL R25, R8, RZ, P0 ;  /* 0x000000ff08197207 */ /* 0x000fe20000000000 */
[----:B------:R-:W4:Y:S01]  /*12f0*/  LDG.E R32, desc[UR6][R16.64+0x20] ;  /* 0x0000200610207981 */ /* 0x000f22000c1e1900 */
[----:B------:R-:W-:-:S04]  /*1300*/  LOP3.LUT R8, R35, R24, R20, 0xe2, !PT ;  /* 0x0000001823087212 */ /* 0x000fc800078ee214 */
[----:B------:R-:W-:Y:S02]  /*1310*/  IADD3 R8, PT, PT, R25, R8, R30 ;  /* 0x0000000819087210 */ /* 0x000fe40007ffe01e */
[----:B------:R-:W-:Y:S01]  /*1320*/  IADD3 R11, PT, PT, -R21, 0x20, RZ ;  /* 0x00000020150b7810 */ /* 0x000fe20007ffe1ff */
[----:B------:R-:W4:Y:S02]  /*1330*/  LDG.E R30, desc[UR6][R14.64+0x20] ;  /* 0x000020060e1e7981 */ /* 0x000f24000c1e1900 */
[----:B------:R-:W-:-:S05]  /*1340*/  VIADD R8, R8, 0xefcdab89 ;  /* 0xefcdab8908087836 */ /* 0x000fca0000000000 */
[----:B------:R-:W-:Y:S02]  /*1350*/  SHF.L.U32 R33, R8, R21, RZ ;  /* 0x0000001508217219 */ /* 0x000fe400000006ff */
[----:B------:R-:W-:-:S04]  /*1360*/  SHF.R.U32.HI R11, RZ, R11, R8 ;  /* 0x0000000bff0b7219 */ /* 0x000fc80000011608 */
[----:B------:R-:W-:-:S04]  /*1370*/  IADD3 R33, PT, PT, R11, R33, R24 ;  /* 0x000000210b217210 */ /* 0x000fc80007ffe018 */
[----:B------:R-:W-:-:S04]  /*1380*/  LOP3.LUT R8, R24, R33, R35, 0xe2, !PT ;  /* 0x0000002118087212 */ /* 0x000fc800078ee223 */
[----:B------:R-:W-:Y:S02]  /*1390*/  IADD3 R8, PT, PT, R7, R8, R20 ;  /* 0x0000000807087210 */ /* 0x000fe40007ffe014 */
[----:B------:R-:W4:Y:S01]  /*13a0*/  LDL.64 R20, [R1+0x30] ;  /* 0x0000300001147983 */ /* 0x000f220000100a00 */
[----:B------:R-:W-:-:S03]  /*13b0*/  ISETP.GT.AND P0, PT, R27, 0xf, PT ;  /* 0x0000000f1b00780c */ /* 0x000fc60003f04270 */
[----:B------:R-:W4:Y:S01]  /*13c0*/  LDG.E R7, desc[UR6][R14.64+0x24] ;  /* 0x000024060e077981 */ /* 0x000f22000c1e1900 */
[----:B------:R-:W-:-:S05]  /*13d0*/  SEL R9, R9, RZ, P0 ;  /* 0x000000ff09097207 */ /* 0x000fca0000000000 */
[----:B------:R-:W-:Y:S01]  /*13e0*/  IMAD.IADD R11, R8, 0x1, R9 ;  /* 0x00000001080b7824 */ /* 0x000fe200078e0209 */
[----:B------:R-:W-:-:S04]  /*13f0*/  IADD3 R8, PT, PT, -R28, 0x20, RZ ;  /* 0x000000201c087810 */ /* 0x000fc80007ffe1ff */
[----:B------:R-:W-:Y:S02]  /*1400*/  SHF.L.U32 R28, R11, R28, RZ ;  /* 0x0000001c0b1c7219 */ /* 0x000fe400000006ff */
[----:B------:R-:W-:Y:S02]  /*1410*/  SHF.R.U32.HI R11, RZ, R8, R11 ;  /* 0x00000008ff0b7219 */ /* 0x000fe4000001160b */
[----:B------:R-:W4:Y:S02]  /*1420*/  LDG.E R8, desc[UR6][R16.64+0x28] ;  /* 0x0000280610087981 */ /* 0x000f24000c1e1900 */
[----:B------:R-:W-:-:S04]  /*1430*/  IADD3 R11, PT, PT, R11, R28, R33 ;  /* 0x0000001c0b0b7210 */ /* 0x000fc80007ffe021 */
[----:B------:R-:W-:-:S04]  /*1440*/  LOP3.LUT R28, R33, R11, R24, 0xe2, !PT ;  /* 0x0000000b211c7212 */ /* 0x000fc800078ee218 */
[----:B------:R-:W-:Y:S02]  /*1450*/  IADD3 R35, PT, PT, R26, R28, R35 ;  /* 0x0000001c1a237210 */ /* 0x000fe40007ffe023 */
[----:B------:R-:W4:Y:S01]  /*1460*/  LDG.E R26, desc[UR6][R14.64+0x28] ;  /* 0x000028060e1a7981 */ /* 0x000f22000c1e1900 */
[----:B------:R-:W-:-:S04]  /*1470*/  ISETP.GT.AND P0, PT, R27, 0x13, PT ;  /* 0x000000131b00780c */ /* 0x000fc80003f04270 */
[----:B------:R-:W-:Y:S02]  /*1480*/  SEL R28, R4, RZ, P0 ;  /* 0x000000ff041c7207 */ /* 0x000fe40000000000 */
[----:B------:R-:W-:-:S03]  /*1490*/  IADD3 R4, PT, PT, -R22, 0x20, RZ ;  /* 0x0000002016047810 */ /* 0x000fc60007ffe1ff */
[----:B------:R-:W-:-:S05]  /*14a0*/  IMAD.IADD R35, R35, 0x1, R28 ;  /* 0x0000000123237824 */ /* 0x000fca00078e021c */
[----:B------:R-:W-:Y:S02]  /*14b0*/  SHF.L.U32 R34, R35, R22, RZ ;  /* 0x0000001623227219 */ /* 0x000fe400000006ff */
[----:B------:R-:W-:-:S04]  /*14c0*/  SHF.R.U32.HI R4, RZ, R4, R35 ;  /* 0x00000004ff047219 */ /* 0x000fc80000011623 */
[----:B------:R-:W-:Y:S02]  /*14d0*/  IADD3 R34, PT, PT, R4, R34, R11 ;  /* 0x0000002204227210 */ /* 0x000fe40007ffe00b */
[----:B------:R-:W-:Y:S02]  /*14e0*/  ISETP.GT.AND P0, PT, R27, 0x17, PT ;  /* 0x000000171b00780c */ /* 0x000fe40003f04270 */
[----:B------:R-:W-:-:S04]  /*14f0*/  LOP3.LUT R4, R11, R34, R33, 0xe2, !PT ;  /* 0x000000220b047212 */ /* 0x000fc800078ee221 */
[----:B---3--:R-:W-:Y:S02]  /*1500*/  IADD3 R13, PT, PT, R13, R4, R24 ;  /* 0x000000040d0d7210 */ /* 0x008fe40007ffe018 */
[----:B------:R-:W-:Y:S02]  /*1510*/  SEL R24, R5, RZ, P0 ;  /* 0x000000ff05187207 */ /* 0x000fe40000000000 */
[----:B--2---:R-:W-:-:S03]  /*1520*/  IADD3 R4, PT, PT, -R12, 0x20, RZ ;  /* 0x000000200c047810 */ /* 0x004fc60007ffe1ff */
[----:B------:R-:W-:-:S05]  /*1530*/  IMAD.IADD R13, R13, 0x1, R24 ;  /* 0x000000010d0d7824 */ /* 0x000fca00078e0218 */
[----:B------:R-:W-:Y:S02]  /*1540*/  SHF.L.U32 R35, R13, R12, RZ ;  /* 0x0000000c0d237219 */ /* 0x000fe400000006ff */
[----:B------:R-:W-:Y:S02]  /*1550*/  SHF.R.U32.HI R4, RZ, R4, R13 ;  /* 0x00000004ff047219 */ /* 0x000fe4000001160d */
[----:B------:R-:W-:Y:S01]  /*1560*/  ISETP.GT.AND P0, PT, R27, 0x1b, PT ;  /* 0x0000001b1b00780c */ /* 0x000fe20003f04270 */
[----:B------:R-:W2:Y:S01]  /*1570*/  LDL.64 R12, [R1+0x38] ;  /* 0x00003800010c7983 */ /* 0x000ea20000100a00 */
[----:B------:R-:W-:-:S04]  /*1580*/  IADD3 R35, PT, PT, R4, R35, R34 ;  /* 0x0000002304237210 */ /* 0x000fc80007ffe022 */
[----:B------:R-:W-:-:S04]  /*1590*/  LOP3.LUT R4, R34, R35, R11, 0xe2, !PT ;  /* 0x0000002322047212 */ /* 0x000fc800078ee20b */
[----:B------:R-:W-:Y:S02]  /*15a0*/  IADD3 R4, PT, PT, R31, R4, R33 ;  /* 0x000000041f047210 */ /* 0x000fe40007ffe021 */
[----:B----4-:R-:W-:Y:S01]  /*15b0*/  SEL R33, R18, RZ, P0 ;  /* 0x000000ff12217207 */ /* 0x010fe20000000000 */
[----:B------:R-:W3:Y:S01]  /*15c0*/  LDG.E R31, desc[UR6][R16.64+0x2c] ;  /* 0x00002c06101f7981 */ /* 0x000ee2000c1e1900 */
[----:B------:R-:W-:-:S03]  /*15d0*/  IADD3 R18, PT, PT, -R10, 0x20, RZ ;  /* 0x000000200a127810 */ /* 0x000fc60007ffe1ff */
[----:B------:R-:W-:-:S05]  /*15e0*/  IMAD.IADD R5, R4, 0x1, R33 ;  /* 0x0000000104057824 */ /* 0x000fca00078e0221 */
[----:B------:R-:W-:Y:S02]  /*15f0*/  SHF.L.U32 R4, R5, R10, RZ ;  /* 0x0000000a05047219 */ /* 0x000fe400000006ff */
[----:B------:R-:W-:Y:S02]  /*1600*/  SHF.R.U32.HI R10, RZ, R18, R5 ;  /* 0x00000012ff0a7219 */ /* 0x000fe40000011605 */
[----:B------:R-:W4:Y:S02]  /*1610*/  LDG.E R5, desc[UR6][R14.64+0x2c] ;  /* 0x00002c060e057981 */ /* 0x000f24000c1e1900 */
[----:B------:R-:W-:-:S04]  /*1620*/  IADD3 R4, PT, PT, R10, R4, R35 ;  /* 0x000000040a047210 */ /* 0x000fc80007ffe023 */
[----:B------:R-:W-:Y:S02]  /*1630*/  LOP3.LUT R10, R35, R4, R34, 0xe2, !PT ;  /* 0x00000004230a7212 */ /* 0x000fe400078ee222 */
[----:B------:R-:W-:Y:S02]  /*1640*/  ISETP.GT.AND P0, PT, R27, 0x1f, PT ;  /* 0x0000001f1b00780c */ /* 0x000fe40003f04270 */
[----:B------:R-:W-:Y:S02]  /*1650*/  IADD3 R37, PT, PT, R32, R10, R11 ;  /* 0x0000000a20257210 */ /* 0x000fe40007ffe00b */
[----:B------:R-:W4:Y:S01]  /*1660*/  LDG.E R10, desc[UR6][R16.64+0x30] ;  /* 0x00003006100a7981 */ /* 0x000f22000c1e1900 */
[----:B------:R-:W-:-:S03]  /*1670*/  SEL R22, R19, RZ, P0 ;  /* 0x000000ff13167207 */ /* 0x000fc60000000000 */
[----:B------:R-:W4:Y:S02]  /*1680*/  LDG.E R11, desc[UR6][R14.64+0x30] ;  /* 0x000030060e0b7981 */ /* 0x000f24000c1e1900 */
[----:B------:R-:W-:Y:S01]  /*1690*/  IMAD.IADD R37, R37, 0x1, R22 ;  /* 0x0000000125257824 */ /* 0x000fe200078e0216 */
[----:B------:R-:W-:-:S04]  /*16a0*/  IADD3 R18, PT, PT, -R30, 0x20, RZ ;  /* 0x000000201e127810 */ /* 0x000fc80007ffe1ff */
[----:B------:R-:W-:Y:S02]  /*16b0*/  SHF.L.U32 R19, R37, R30, RZ ;  /* 0x0000001e25137219 */ /* 0x000fe400000006ff */
[----:B------:R-:W-:-:S04]  /*16c0*/  SHF.R.U32.HI R37, RZ, R18, R37 ;  /* 0x00000012ff257219 */ /* 0x000fc80000011625 */
[----:B------:R-:W-:Y:S02]  /*16d0*/  IADD3 R37, PT, PT, R37, R19, R4 ;  /* 0x0000001325257210 */ /* 0x000fe40007ffe004 */
[----:B------:R-:W-:Y:S02]  /*16e0*/  ISETP.GT.AND P0, PT, R27, 0x23, PT ;  /* 0x000000231b00780c */ /* 0x000fe40003f04270 */
[----:B------:R-:W-:-:S04]  /*16f0*/  LOP3.LUT R18, R4, R37, R35, 0xe2, !PT ;  /* 0x0000002504127212 */ /* 0x000fc800078ee223 */
[----:B------:R-:W-:Y:S02]  /*1700*/  IADD3 R29, PT, PT, R29, R18, R34 ;  /* 0x000000121d1d7210 */ /* 0x000fe40007ffe022 */
[----:B------:R-:W-:Y:S02]  /*1710*/  SEL R20, R20, RZ, P0 ;  /* 0x000000ff14147207 */ /* 0x000fe40000000000 */
[----:B------:R-:W-:-:S03]  /*1720*/  IADD3 R19, PT, PT, -R7, 0x20, RZ ;  /* 0x0000002007137810 */ /* 0x000fc60007ffe1ff */
[----:B------:R-:W-:Y:S02]  /*1730*/  IMAD.IADD R18, R29, 0x1, R20 ;  /* 0x000000011d127824 */ /* 0x000fe400078e0214 */
[----:B------:R-:W4:Y:S03]  /*1740*/  LDG.E R29, desc[UR6][R16.64+0x34] ;  /* 0x00003406101d7981 */ /* 0x000f26000c1e1900 */
[----:B------:R-:W-:Y:S02]  /*1750*/  SHF.L.U32 R30, R18, R7, RZ ;  /* 0x00000007121e7219 */ /* 0x000fe400000006ff */
[----:B------:R-:W-:-:S04]  /*1760*/  SHF.R.U32.HI R19, RZ, R19, R18 ;  /* 0x00000013ff137219 */ /* 0x000fc80000011612 */
[----:B------:R-:W-:Y:S02]  /*1770*/  IADD3 R30, PT, PT, R19, R30, R37 ;  /* 0x0000001e131e7210 */ /* 0x000fe40007ffe025 */
[----:B------:R-:W4:Y:S02]  /*1780*/  LDL.64 R18, [R1+0x40] ;  /* 0x0000400001127983 */ /* 0x000f240000100a00 */
        /* <DEDUP_REMOVED lines=8> */
[----:B------:R-:W-:Y:S01]  /*1810*/  SHF.R.U32.HI R34, RZ, R32, R8 ;  /* 0x00000020ff227219 */ /* 0x000fe20000011608 */
[----:B------:R-:W4:Y:S04]  /*1820*/  LDG.E R26, desc[UR6][R16.64+0x3c] ;  /* 0x00003c06101a7981 */ /* 0x000f28000c1e1900 */
[----:B------:R0:W4:Y:S04]  /*1830*/  LDG.E R8, desc[UR6][R16.64+0x38] ;  /* 0x0000380610087981 */ /* 0x000128000c1e1900 */
[----:B------:R-:W4:Y:S01]  /*1840*/  LDG.E R32, desc[UR6][R14.64+0x38] ;  /* 0x000038060e207981 */ /* 0x000f22000c1e1900 */
[----:B------:R-:W-:-:S02]  /*1850*/  IADD3 R35, PT, PT, R34, R35, R30 ;  /* 0x0000002322237210 */ /* 0x000fc40007ffe01e */
[C---:B------:R-:W-:Y:S02]  /*1860*/  ISETP.GT.AND P0, PT, R27.reuse, 0x2b, PT ;  /* 0x0000002b1b00780c */ /* 0x040fe40003f04270 */
[----:B------:R-:W-:Y:S02]  /*1870*/  LOP3.LUT R34, R30, R35, R37, 0xe2, !PT ;  /* 0x000000231e227212 */ /* 0x000fe400078ee225 */
[----:B------:R-:W-:Y:S01]  /*1880*/  ISETP.GE.AND P1, PT, R27, 0x3c, PT ;  /* 0x0000003c1b00780c */ /* 0x000fe20003f26270 */
[----:B0-----:R-:W-:-:S12]  /*1890*/  IMAD.MOV.U32 R16, RZ, RZ, RZ ;  /* 0x000000ffff107224 */ /* 0x001fd800078e00ff */
[----:B------:R-:W4:Y:S01]  /*18a0*/  @P1 LDL R16, [R1+0x48] ;  /* 0x0000480001101983 */ /* 0x000f220000100800 */
[----:B---3--:R-:W-:Y:S02]  /*18b0*/  IADD3 R34, PT, PT, R31, R34, R4 ;  /* 0x000000221f227210 */ /* 0x008fe40007ffe004 */
[----:B--2---:R-:W-:-:S05]  /*18c0*/  SEL R31, R12, RZ, P0 ;  /* 0x000000ff0c1f7207 */ /* 0x004fca0000000000 */
[----:B------:R-:W-:Y:S01]  /*18d0*/  IMAD.IADD R34, R34, 0x1, R31 ;  /* 0x0000000122227824 */ /* 0x000fe200078e021f */
[----:B----4-:R-:W-:-:S04]  /*18e0*/  IADD3 R12, PT, PT, -R5, 0x20, RZ ;  /* 0x00000020050c7810 */ /* 0x010fc80007ffe1ff */
[----:B------:R-:W-:Y:S02]  /*18f0*/  SHF.L.U32 R4, R34, R5, RZ ;  /* 0x0000000522047219 */ /* 0x000fe400000006ff */
[----:B------:R-:W-:-:S04]  /*1900*/  SHF.R.U32.HI R12, RZ, R12, R34 ;  /* 0x0000000cff0c7219 */ /* 0x000fc80000011622 */
[----:B------:R-:W-:Y:S02]  /*1910*/  IADD3 R17, PT, PT, R12, R4, R35 ;  /* 0x000000040c117210 */ /* 0x000fe40007ffe023 */
[----:B------:R-:W-:Y:S02]  /*1920*/  ISETP.GT.AND P0, PT, R27, 0x2f, PT ;  /* 0x0000002f1b00780c */ /* 0x000fe40003f04270 */
[----:B------:R-:W-:Y:S02]  /*1930*/  LOP3.LUT R4, R35, R17, R30, 0xe2, !PT ;  /* 0x0000001123047212 */ /* 0x000fe400078ee21e */
[----:B------:R-:W-:Y:S02]  /*1940*/  SEL R13, R13, RZ, P0 ;  /* 0x000000ff0d0d7207 */ /* 0x000fe40000000000 */
[----:B------:R-:W-:Y:S02]  /*1950*/  IADD3 R4, PT, PT, R10, R4, R37 ;  /* 0x000000040a047210 */ /* 0x000fe40007ffe025 */
[----:B------:R-:W-:Y:S01]  /*1960*/  IADD3 R5, PT, PT, -R11, 0x20, RZ ;  /* 0x000000200b057810 */ /* 0x000fe20007ffe1ff */
[----:B------:R-:W2:Y:S02]  /*1970*/  LDG.E R10, desc[UR6][R14.64+0x3c] ;  /* 0x00003c060e0a7981 */ /* 0x000ea4000c1e1900 */
[----:B------:R-:W-:-:S05]  /*1980*/  IMAD.IADD R4, R4, 0x1, R13 ;  /* 0x0000000104047824 */ /* 0x000fca00078e020d */
[----:B------:R-:W-:Y:S02]  /*1990*/  SHF.L.U32 R12, R4, R11, RZ ;  /* 0x0000000b040c7219 */ /* 0x000fe400000006ff */
[----:B------:R-:W-:Y:S02]  /*19a0*/  SHF.R.U32.HI R11, RZ, R5, R4 ;  /* 0x00000005ff0b7219 */ /* 0x000fe40000011604 */
[----:B------:R-:W0:Y:S02]  /*19b0*/  LDC.64 R4, c[0x0][0x388] ;  /* 0x0000e200ff047b82 */ /* 0x000e240000000a00 */
[----:B------:R-:W-:-:S04]  /*19c0*/  IADD3 R12, PT, PT, R11, R12, R17 ;  /* 0x0000000c0b0c7210 */ /* 0x000fc80007ffe011 */
[----:B------:R-:W-:Y:S02]  /*19d0*/  LOP3.LUT R11, R17, R12, R35, 0xe2, !PT ;  /* 0x0000000c110b7212 */ /* 0x000fe400078ee223 */
[----:B------:R-:W-:Y:S02]  /*19e0*/  ISETP.GT.AND P0, PT, R27, 0x33, PT ;  /* 0x000000331b00780c */ /* 0x000fe40003f04270 */
[----:B------:R-:W-:Y:S02]  /*19f0*/  IADD3 R29, PT, PT, R29, R11, R30 ;  /* 0x0000000b1d1d7210 */ /* 0x000fe40007ffe01e */
[----:B0-----:R-:W3:Y:S01]  /*1a00*/  LDG.E R11, desc[UR6][R4.64+0x40] ;  /* 0x00004006040b7981 */ /* 0x001ee2000c1e1900 */
[----:B------:R-:W-:-:S05]  /*1a10*/  SEL R18, R18, RZ, P0 ;  /* 0x000000ff12127207 */ /* 0x000fca0000000000 */
[----:B------:R-:W-:Y:S01]  /*1a20*/  IMAD.IADD R30, R29, 0x1, R18 ;  /* 0x000000011d1e7824 */ /* 0x000fe200078e0212 */
[----:B------:R-:W-:-:S04]  /*1a30*/  IADD3 R29, PT, PT, -R7, 0x20, RZ ;  /* 0x00000020071d7810 */ /* 0x000fc80007ffe1ff */
[----:B------:R-:W-:Y:S02]  /*1a40*/  SHF.L.U32 R7, R30, R7, RZ ;  /* 0x000000071e077219 */ /* 0x000fe400000006ff */
[----:B------:R-:W-:Y:S02]  /*1a50*/  SHF.R.U32.HI R30, RZ, R29, R30 ;  /* 0x0000001dff1e7219 */ /* 0x000fe4000001161e */
[----:B------:R-:W4:Y:S02]  /*1a60*/  LDG.E R29, desc[UR6][R14.64+0x40] ;  /* 0x000040060e1d7981 */ /* 0x000f24000c1e1900 */
[----:B------:R-:W-:-:S04]  /*1a70*/  IADD3 R7, PT, PT, R30, R7, R12 ;  /* 0x000000071e077210 */ /* 0x000fc80007ffe00c */
[----:B------:R-:W-:Y:S02]  /*1a80*/  LOP3.LUT R30, R12, R7, R17, 0xe2, !PT ;  /* 0x000000070c1e7212 */ /* 0x000fe400078ee211 */
[C---:B------:R-:W-:Y:S02]  /*1a90*/  ISETP.GT.AND P0, PT, R27.reuse, 0x37, PT ;  /* 0x000000371b00780c */ /* 0x040fe40003f04270 */
[----:B------:R-:W-:Y:S02]  /*1aa0*/  IADD3 R34, PT, PT, R8, R30, R35 ;  /* 0x0000001e08227210 */ /* 0x000fe40007ffe023 */
[----:B------:R-:W4:Y:S04]  /*1ab0*/  LDG.E R8, desc[UR6][R4.64+0x44] ;  /* 0x0000440604087981 */ /* 0x000f28000c1e1900 */
[----:B------:R-:W4:Y:S05]  /*1ac0*/  LDG.E R30, desc[UR6][R14.64+0x44] ;  /* 0x000044060e1e7981 */ /* 0x000f2a000c1e1900 */
[----:B------:R-:W-:-:S04]  /*1ad0*/  @!P0 IMAD.SHL.U32 R19, R27, 0x8, RZ ;  /* 0x000000081b138824 */ /* 0x000fc800078e00ff */
        /* <DEDUP_REMOVED lines=8> */
[----:B------:R-:W4:Y:S04]  /*1b60*/  LDG.E R17, desc[UR6][R14.64+0x48] ;  /* 0x000048060e117981 */ /* 0x000f28000c1e1900 */
[----:B------:R-:W4:Y:S01]  /*1b70*/  LDG.E R26, desc[UR6][R4.64+0x4c] ;  /* 0x00004c06041a7981 */ /* 0x000f22000c1e1900 */
[----:B------:R-:W-:Y:S01]  /*1b80*/  IMAD.IADD R35, R35, 0x1, R16 ;  /* 0x0000000123237824 */ /* 0x000fe200078e0210 */
[----:B--2---:R-:W-:-:S04]  /*1b90*/  IADD3 R16, PT, PT, -R10, 0x20, RZ ;  /* 0x000000200a107810 */ /* 0x004fc80007ffe1ff */
[----:B------:R-:W-:Y:S02]  /*1ba0*/  SHF.L.U32 R37, R35, R10, RZ ;  /* 0x0000000a23257219 */ /* 0x000fe400000006ff */
[----:B------:R-:W2:Y:S01]  /*1bb0*/  LDG.E R10, desc[UR6][R14.64+0x4c] ;  /* 0x00004c060e0a7981 */ /* 0x000ea2000c1e1900 */
[----:B------:R-:W-:-:S04]  /*1bc0*/  SHF.R.U32.HI R35, RZ, R16, R35 ;  /* 0x00000010ff237219 */ /* 0x000fc80000011623 */
[----:B------:R-:W-:-:S04]  /*1bd0*/  IADD3 R35, PT, PT, R35, R37, R32 ;  /* 0x0000002523237210 */ /* 0x000fc80007ffe020 */
[----:B------:R-:W-:-:S04]  /*1be0*/  LOP3.LUT R16, R32, R7, R35, 0xb8, !PT ;  /* 0x0000000720107212 */ /* 0x000fc800078eb823 */
[----:B---3--:R-:W-:Y:S02]  /*1bf0*/  IADD3 R16, PT, PT, R11, R16, R12 ;  /* 0x000000100b107210 */ /* 0x008fe40007ffe00c */
[----:B------:R-:W3:Y:S03]  /*1c00*/  LDG.E R11, desc[UR6][R4.64+0x50] ;  /* 0x00005006040b7981 */ /* 0x000ee6000c1e1900 */
[----:B------:R-:W-:Y:S01]  /*1c10*/  IMAD.IADD R16, R23, 0x1, R16 ;  /* 0x0000000117107824 */ /* 0x000fe200078e0210 */
[----:B------:R-:W3:Y:S01]  /*1c20*/  LDG.E R12, desc[UR6][R14.64+0x50] ;  /* 0x000050060e0c7981 */ /* 0x000ee2000c1e1900 */
[----:B----4-:R-:W-:-:S03]  /*1c30*/  IADD3 R37, PT, PT, -R29, 0x20, RZ ;  /* 0x000000201d257810 */ /* 0x010fc60007ffe1ff */
[----:B------:R-:W-:Y:S02]  /*1c40*/  SHF.L.U32 R34, R16, R29, RZ ;  /* 0x0000001d10227219 */ /* 0x000fe400000006ff */
[----:B------:R-:W-:-:S04]  /*1c50*/  SHF.R.U32.HI R16, RZ, R37, R16 ;  /* 0x00000025ff107219 */ /* 0x000fc80000011610 */
[----:B------:R-:W-:-:S04]  /*1c60*/  IADD3 R16, PT, PT, R16, R34, R35 ;  /* 0x0000002210107210 */ /* 0x000fc80007ffe023 */
[----:B------:R-:W-:-:S04]  /*1c70*/  LOP3.LUT R29, R35, R32, R16, 0xb8, !PT ;  /* 0x00000020231d7212 */ /* 0x000fc800078eb810 */
[----:B------:R-:W-:Y:S02]  /*1c80*/  IADD3 R7, PT, PT, R8, R29, R7 ;  /* 0x0000001d08077210 */ /* 0x000fe40007ffe007 */
[----:B------:R-:W4:Y:S03]  /*1c90*/  LDG.E R29, desc[UR6][R4.64+0x54] ;  /* 0x00005406041d7981 */ /* 0x000f26000c1e1900 */
[----:B------:R-:W-:Y:S01]  /*1ca0*/  IMAD.IADD R7, R24, 0x1, R7 ;  /* 0x0000000118077824 */ /* 0x000fe200078e0207 */
[----:B------:R-:W-:-:S04]  /*1cb0*/  IADD3 R8, PT, PT, -R30, 0x20, RZ ;  /* 0x000000201e087810 */ /* 0x000fc80007ffe1ff */
[----:B------:R-:W-:Y:S02]  /*1cc0*/  SHF.L.U32 R37, R7, R30, RZ ;  /* 0x0000001e07257219 */ /* 0x000fe400000006ff */
[----:B------:R-:W4:Y:S01]  /*1cd0*/  LDG.E R30, desc[UR6][R14.64+0x54] ;  /* 0x000054060e1e7981 */ /* 0x000f22000c1e1900 */
        /* <DEDUP_REMOVED lines=8> */
[----:B------:R-:W-:-:S04]  /*1d60*/  SHF.R.U32.HI R32, RZ, R7, R32 ;  /* 0x00000007ff207219 */ /* 0x000fc80000011620 */
[----:B------:R-:W-:-:S04]  /*1d70*/  IADD3 R32, PT, PT, R32, R8, R37 ;  /* 0x0000000820207210 */ /* 0x000fc80007ffe025 */
[----:B------:R-:W-:-:S04]  /*1d80*/  LOP3.LUT R7, R37, R16, R32, 0xb8, !PT ;  /* 0x0000001025077212 */ /* 0x000fc800078eb820 */
[----:B------:R-:W-:Y:S01]  /*1d90*/  IADD3 R8, PT, PT, R26, R7, R35 ;  /* 0x000000071a087210 */ /* 0x000fe20007ffe023 */
[----:B------:R-:W-:Y:S01]  /*1da0*/  IMAD.MOV.U32 R26, RZ, RZ, RZ ;  /* 0x000000ffff1a7224 */ /* 0x000fe200078e00ff */
[----:B------:R-:W4:Y:S05]  /*1db0*/  LDG.E R7, desc[UR6][R14.64+0x58] ;  /* 0x000058060e077981 */ /* 0x000f2a000c1e1900 */
[----:B------:R-:W4:Y:S01]  /*1dc0*/  @P1 LDL R26, [R1+0x48] ;  /* 0x00004800011a1983 */ /* 0x000f220000100800 */
[----:B------:R-:W-:Y:S01]  /*1dd0*/  IMAD.IADD R17, R3, 0x1, R8 ;  /* 0x0000000103117824 */ /* 0x000fe200078e0208 */
[----:B--2---:R-:W-:-:S04]  /*1de0*/  IADD3 R8, PT, PT, -R10, 0x20, RZ ;  /* 0x000000200a087810 */ /* 0x004fc80007ffe1ff */
[----:B------:R-:W-:Y:S02]  /*1df0*/  SHF.L.U32 R35, R17, R10, RZ ;  /* 0x0000000a11237219 */ /* 0x000fe400000006ff */
[----:B------:R-:W-:-:S04]  /*1e00*/  SHF.R.U32.HI R8, RZ, R8, R17 ;  /* 0x00000008ff087219 */ /* 0x000fc80000011611 */
[----:B------:R-:W-:-:S04]  /*1e10*/  IADD3 R8, PT, PT, R8, R35, R32 ;  /* 0x0000002308087210 */ /* 0x000fc80007ffe020 */
[----:B------:R-:W-:-:S04]  /*1e20*/  LOP3.LUT R10, R32, R37, R8, 0xb8, !PT ;  /* 0x00000025200a7212 */ /* 0x000fc800078eb808 */
[----:B---3--:R-:W-:Y:S02]  /*1e30*/  IADD3 R17, PT, PT, R11, R10, R16 ;  /* 0x0000000a0b117210 */ /* 0x008fe40007ffe010 */
[----:B------:R-:W2:Y:S04]  /*1e40*/  LDG.E R11, desc[UR6][R4.64+0x5c] ;  /* 0x00005c06040b7981 */ /* 0x000ea8000c1e1900 */
[----:B------:R-:W3:Y:S01]  /*1e50*/  LDG.E R10, desc[UR6][R14.64+0x5c] ;  /* 0x00005c060e0a7981 */ /* 0x000ee2000c1e1900 */
[----:B------:R-:W-:Y:S01]  /*1e60*/  IMAD.IADD R17, R28, 0x1, R17 ;  /* 0x000000011c117824 */ /* 0x000fe200078e0211 */
[----:B------:R-:W-:-:S04]  /*1e70*/  IADD3 R16, PT, PT, -R12, 0x20, RZ ;  /* 0x000000200c107810 */ /* 0x000fc80007ffe1ff */
[----:B------:R-:W-:Y:S02]  /*1e80*/  SHF.L.U32 R35, R17, R12, RZ ;  /* 0x0000000c11237219 */ /* 0x000fe400000006ff */
[----:B------:R-:W-:Y:S01]  /*1e90*/  SHF.R.U32.HI R17, RZ, R16, R17 ;  /* 0x00000010ff117219 */ /* 0x000fe20000011611 */
[----:B------:R-:W3:Y:S03]  /*1ea0*/  LDG.E R12, desc[UR6][R4.64+0x60] ;  /* 0x00006006040c7981 */ /* 0x000ee6000c1e1900 */
[----:B------:R-:W-:-:S04]  /*1eb0*/  IADD3 R17, PT, PT, R17, R35, R8 ;  /* 0x0000002311117210 */ /* 0x000fc80007ffe008 */
[----:B------:R-:W-:-:S04]  /*1ec0*/  LOP3.LUT R16, R8, R32, R17, 0xb8, !PT ;  /* 0x0000002008107212 */ /* 0x000fc800078eb811 */
[----:B----4-:R-:W-:Y:S02]  /*1ed0*/  IADD3 R34, PT, PT, R29, R16, R37 ;  /* 0x000000101d227210 */ /* 0x010fe40007ffe025 */
[----:B------:R-:W4:Y:S03]  /*1ee0*/  LDG.E R16, desc[UR6][R14.64+0x60] ;  /* 0x000060060e107981 */ /* 0x000f26000c1e1900 */
[----:B------:R-:W-:Y:S01]  /*1ef0*/  IMAD.IADD R29, R21, 0x1, R34 ;  /* 0x00000001151d7824 */ /* 0x000fe200078e0222 */
[----:B------:R-:W-:-:S04]  /*1f00*/  IADD3 R34, PT, PT, -R30, 0x20, RZ ;  /* 0x000000201e227810 */ /* 0x000fc80007ffe1ff */
[----:B------:R-:W-:Y:S02]  /*1f10*/  SHF.L.U32 R30, R29, R30, RZ ;  /* 0x0000001e1d1e7219 */ /* 0x000fe400000006ff */
[----:B------:R-:W-:-:S04]  /*1f20*/  SHF.R.U32.HI R34, RZ, R34, R29 ;  /* 0x00000022ff227219 */ /* 0x000fc8000001161d */
[----:B------:R-:W-:-:S04]  /*1f30*/  IADD3 R30, PT, PT, R34, R30, R17 ;  /* 0x0000001e221e7210 */ /* 0x000fc80007ffe011 */
[----:B------:R-:W-:-:S04]  /*1f40*/  LOP3.LUT R29, R17, R8, R30, 0xb8, !PT ;  /* 0x00000008111d7212 */ /* 0x000fc800078eb81e */
[----:B------:R-:W-:Y:S02]  /*1f50*/  IADD3 R35, PT, PT, R27, R29, R32 ;  /* 0x0000001d1b237210 */ /* 0x000fe40007ffe020 */
[----:B------:R-:W4:Y:S04]  /*1f60*/  LDG.E R29, desc[UR6][R4.64+0x64] ;  /* 0x00006406041d7981 */ /* 0x000f28000c1e1900 */
[----:B------:R-:W4:Y:S04]  /*1f70*/  LDG.E R27, desc[UR6][R14.64+0x64] ;  /* 0x000064060e1b7981 */ /* 0x000f28000c1e1900 */
[----:B------:R-:W4:Y:S01]  /*1f80*/  LDG.E R32, desc[UR6][R14.64+0x68] ;  /* 0x000068060e207981 */ /* 0x000f22000c1e1900 */
[----:B------:R-:W-:Y:S01]  /*1f90*/  IADD3 R37, PT, PT, -R7, 0x20, RZ ;  /* 0x0000002007257810 */ /* 0x000fe20007ffe1ff */
[----:B------:R-:W-:-:S05]  /*1fa0*/  IMAD.IADD R26, R35, 0x1, R26 ;  /* 0x00000001231a7824 */ /* 0x000fca00078e021a */
[----:B------:R-:W-:Y:S02]  /*1fb0*/  SHF.L.U32 R35, R26, R7, RZ ;  /* 0x000000071a237219 */ /* 0x000fe400000006ff */
[----:B------:R-:W4:Y:S01]  /*1fc0*/  LDG.E R7, desc[UR6][R4.64+0x68] ;  /* 0x0000680604077981 */ /* 0x000f22000c1e1900 */
[----:B------:R-:W-:-:S04]  /*1fd0*/  SHF.R.U32.HI R26, RZ, R37, R26 ;  /* 0x00000025ff1a7219 */ /* 0x000fc8000001161a */
[----:B------:R-:W-:-:S04]  /*1fe0*/  IADD3 R26, PT, PT, R26, R35, R30 ;  /* 0x000000231a1a7210 */ /* 0x000fc80007ffe01e */
[----:B------:R-:W-:-:S04]  /*1ff0*/  LOP3.LUT R34, R30, R17, R26, 0xb8, !PT ;  /* 0x000000111e227212 */ /* 0x000fc800078eb81a */
[----:B--2---:R-:W-:-:S05]  /*2000*/  IADD3 R34, PT, PT, R11, R34, R8 ;  /* 0x000000220b227210 */ /* 0x004fca0007ffe008 */
[----:B------:R-:W-:Y:S01]  /*2010*/  IMAD.IADD R11, R9, 0x1, R34 ;  /* 0x00000001090b7824 */ /* 0x000fe200078e0222 */
[----:B---3--:R-:W-:-:S04]  /*2020*/  IADD3 R8, PT, PT, -R10, 0x20, RZ ;  /* 0x000000200a087810 */ /* 0x008fc80007ffe1ff */
[----:B------:R-:W-:Y:S02]  /*2030*/  SHF.L.U32 R35, R11, R10, RZ ;  /* 0x0000000a0b237219 */ /* 0x000fe400000006ff */
[----:B------:R-:W2:Y:S01]  /*2040*/  LDG.E R10, desc[UR6][R4.64+0x6c] ;  /* 0x00006c06040a7981 */ /* 0x000ea2000c1e1900 */
[----:B------:R-:W-:-:S03]  /*2050*/  SHF.R.U32.HI R11, RZ, R8, R11 ;  /* 0x00000008ff0b7219 */ /* 0x000fc6000001160b */
[----:B------:R-:W3:Y:S01]  /*2060*/  LDG.E R8, desc[UR6][R14.64+0x6c] ;  /* 0x00006c060e087981 */ /* 0x000ee2000c1e1900 */
[----:B------:R-:W-:-:S04]  /*2070*/  IADD3 R11, PT, PT, R11, R35, R26 ;  /* 0x000000230b0b7210 */ /* 0x000fc80007ffe01a */
[----:B------:R-:W-:-:S04]  /*2080*/  LOP3.LUT R34, R26, R30, R11, 0xb8, !PT ;  /* 0x0000001e1a227212 */ /* 0x000fc800078eb80b */
[----:B------:R-:W-:Y:S02]  /*2090*/  IADD3 R17, PT, PT, R12, R34, R17 ;  /* 0x000000220c117210 */ /* 0x000fe40007ffe011 */
[----:B------:R-:W3:Y:S03]  /*20a0*/  LDG.E R12, desc[UR6][R4.64+0x70] ;  /* 0x00007006040c7981 */ /* 0x000ee6000c1e1900 */
[----:B------:R-:W-:Y:S01]  /*20b0*/  IMAD.IADD R17, R20, 0x1, R17 ;  /* 0x0000000114117824 */ /* 0x000fe200078e0211 */
[----:B----4-:R-:W-:-:S04]  /*20c0*/  IADD3 R36, PT, PT, -R16, 0x20, RZ ;  /* 0x0000002010247810 */ /* 0x010fc80007ffe1ff */
[----:B------:R-:W-:Y:S02]  /*20d0*/  SHF.L.U32 R34, R17, R16, RZ ;  /* 0x0000001011227219 */ /* 0x000fe400000006ff */
[----:B------:R-:W-:Y:S01]  /*20e0*/  SHF.R.U32.HI R17, RZ, R36, R17 ;  /* 0x00000024ff117219 */ /* 0x000fe20000011611 */
[----:B------:R-:W4:Y:S03]  /*20f0*/  LDG.E R16, desc[UR6][R14.64+0x70] ;  /* 0x000070060e107981 */ /* 0x000f26000c1e1900 */
[----:B------:R-:W-:-:S04]  /*2100*/  IADD3 R17, PT, PT, R17, R34, R11 ;  /* 0x0000002211117210 */ /* 0x000fc80007ffe00b */
[----:B------:R-:W-:-:S04]  /*2110*/  LOP3.LUT R34, R11, R26, R17, 0xb8, !PT ;  /* 0x0000001a0b227212 */ /* 0x000fc800078eb811 */
[----:B------:R-:W-:Y:S02]  /*2120*/  IADD3 R34, PT, PT, R29, R34, R30 ;  /* 0x000000221d227210 */ /* 0x000fe40007ffe01e */
[----:B------:R-:W-:-:S03]  /*2130*/  IADD3 R29, PT, PT, -R27, 0x20, RZ ;  /* 0x000000201b1d7810 */ /* 0x000fc60007ffe1ff */
[----:B------:R-:W-:-:S05]  /*2140*/  IMAD.IADD R34, R19, 0x1, R34 ;  /* 0x0000000113227824 */ /* 0x000fca00078e0222 */
[----:B------:R-:W-:Y:S02]  /*2150*/  SHF.L.U32 R30, R34, R27, RZ ;  /* 0x0000001b221e7219 */ /* 0x000fe400000006ff */
[----:B------:R-:W-:Y:S01]  /*2160*/  SHF.R.U32.HI R34, RZ, R29, R34 ;  /* 0x0000001dff227219 */ /* 0x000fe20000011622 */
[----:B------:R-:W4:Y:S04]  /*2170*/  LDG.E R27, desc[UR6][R14.64+0x74] ;  /* 0x000074060e1b7981 */ /* 0x000f28000c1e1900 */
[----:B------:R-:W4:Y:S01]  /*2180*/  LDG.E R29, desc[UR6][R4.64+0x74] ;  /* 0x00007406041d7981 */ /* 0x000f22000c1e1900 */
        /* <DEDUP_REMOVED lines=11> */
[----:B--2---:R-:W-:Y:S02]  /*2240*/  IADD3 R11, PT, PT, R10, R34, R11 ;  /* 0x000000220a0b7210 */ /* 0x004fe40007ffe00b */
[----:B------:R-:W2:Y:S03]  /*2250*/  LDG.E R10, desc[UR6][R4.64+0x7c] ;  /* 0x00007c06040a7981 */ /* 0x000ea6000c1e1900 */
[----:B------:R-:W-:Y:S01]  /*2260*/  IMAD.IADD R11, R22, 0x1, R11 ;  /* 0x00000001160b7824 */ /* 0x000fe200078e020b */
[----:B---3--:R-:W-:-:S04]  /*2270*/  IADD3 R34, PT, PT, -R8, 0x20, RZ ;  /* 0x0000002008227810 */ /* 0x008fc80007ffe1ff */
[----:B------:R-:W-:Y:S02]  /*2280*/  SHF.L.U32 R35, R11, R8, RZ ;  /* 0x000000080b237219 */ /* 0x000fe400000006ff */
[----:B------:R-:W-:Y:S01]  /*2290*/  SHF.R.U32.HI R11, RZ, R34, R11 ;  /* 0x00000022ff0b7219 */ /* 0x000fe2000001160b */
[----:B------:R-:W3:Y:S03]  /*22a0*/  LDG.E R8, desc[UR6][R14.64+0x7c] ;  /* 0x00007c060e087981 */ /* 0x000ee6000c1e1900 */
        /* <DEDUP_REMOVED lines=11> */
[----:B------:R-:W-:-:S05]  /*2360*/  IADD3 R29, PT, PT, R29, R34, R30 ;  /* 0x000000221d1d7210 */ /* 0x000fca0007ffe01e */
[----:B------:R-:W-:Y:S01]  /*2370*/  IMAD.IADD R30, R0, 0x1, R29 ;  /* 0x00000001001e7824 */ /* 0x000fe200078e021d */
[----:B------:R-:W-:-:S04]  /*2380*/  IADD3 R29, PT, PT, -R27, 0x20, RZ ;  /* 0x000000201b1d7810 */ /* 0x000fc80007ffe1ff */
        /* <DEDUP_REMOVED lines=20> */
[----:B------:R-:W3:Y:S01]  /*24d0*/  LDG.E R8, desc[UR6][R14.64+0x8c] ;  /* 0x00008c060e087981 */ /* 0x000ee2000c1e1900 */
[----:B------:R-:W-:-:S04]  /*24e0*/  SHF.R.U32.HI R11, RZ, R34, R11 ;  /* 0x00000022ff0b7219 */ /* 0x000fc8000001160b */
        /* <DEDUP_REMOVED lines=79> */
[----:B------:R-:W-:Y:S02]  /*29e0*/  SHF.R.U32.HI R35, RZ, R12, R35 ;  /* 0x0000000cff237219 */ /* 0x000fe40000011623 */
[----:B------:R-:W4:Y:S02]  /*29f0*/  LDG.E R12, desc[UR6][R14.64+0xb0] ;  /* 0x0000b0060e0c7981 */ /* 0x000f24000c1e1900 */
        /* <DEDUP_REMOVED lines=14> */
[----:B------:R-:W-:Y:S02]  /*2ae0*/  SHF.R.U32.HI R26, RZ, R26, R7 ;  /* 0x0000001aff1a7219 */ /* 0x000fe40000011607 */
[----:B------:R-:W-:-:S04]  /*2af0*/  SHF.L.U32 R32, R7, R32, RZ ;  /* 0x0000002007207219 */ /* 0x000fc800000006ff */
[----:B------:R-:W-:Y:S02]  /*2b00*/  IADD3 R37, PT, PT, R26, R32, R35 ;  /* 0x000000201a257210 */ /* 0x000fe40007ffe023 */
[----:B------:R-:W4:Y:S01]  /*2b10*/  LDG.E R26, desc[UR6][R4.64+0xb8] ;  /* 0x0000b806041a7981 */ /* 0x000f22000c1e1900 */
[----:B------:R-:W-:Y:S01]  /*2b20*/  IMAD.MOV.U32 R30, RZ, RZ, RZ ;  /* 0x000000ffff1e7224 */ /* 0x000fe200078e00ff */
[----:B------:R-:W-:-:S05]  /*2b30*/  LOP3.LUT R7, R16, R35, R37, 0x96, !PT ;  /* 0x0000002310077212 */ /* 0x000fca00078e9625 */
[----:B------:R-:W4:Y:S01]  /*2b40*/  @P1 LDL R30, [R1+0x48] ;  /* 0x00004800011e1983 */ /* 0x000f220000100800 */
[----:B--2---:R-:W-:-:S03]  /*2b50*/  IADD3 R11, PT, PT, R10, R7, R11 ;  /* 0x000000070a0b7210 */ /* 0x004fc60007ffe00b */
[----:B------:R-:W2:Y:S02]  /*2b60*/  LDG.E R7, desc[UR6][R14.64+0xb8] ;  /* 0x0000b8060e077981 */ /* 0x000ea4000c1e1900 */
[----:B------:R-:W-:Y:S01]  /*2b70*/  IMAD.IADD R11, R24, 0x1, R11 ;  /* 0x00000001180b7824 */ /* 0x000fe200078e020b */
[----:B---3--:R-:W-:-:S04]  /*2b80*/  IADD3 R10, PT, PT, -R8, 0x20, RZ ;  /* 0x00000020080a7810 */ /* 0x008fc80007ffe1ff */
[----:B------:R-:W-:Y:S02]  /*2b90*/  SHF.L.U32 R8, R11, R8, RZ ;  /* 0x000000080b087219 */ /* 0x000fe400000006ff */
[----:B------:R-:W-:Y:S02]  /*2ba0*/  SHF.R.U32.HI R10, RZ, R10, R11 ;  /* 0x0000000aff0a7219 */ /* 0x000fe4000001160b */
[----:B------:R-:W3:Y:S02]  /*2bb0*/  LDG.E R11, desc[UR6][R4.64+0xbc] ;  /* 0x0000bc06040b7981 */ /* 0x000ee4000c1e1900 */
        /* <DEDUP_REMOVED lines=12> */
[----:B------:R-:W4:Y:S03]  /*2c80*/  LDG.E R16, desc[UR6][R14.64+0xc0] ;  /* 0x0000c0060e107981 */ /* 0x000f26000c1e1900 */
[----:B------:R-:W-:Y:S01]  /*2c90*/  IMAD.IADD R32, R13, 0x1, R32 ;  /* 0x000000010d207824 */ /* 0x000fe200078e0220 */
[----:B------:R-:W4:Y:S01]  /*2ca0*/  LDG.E R35, desc[UR6][R4.64+0xd0] ;  /* 0x0000d00604237981 */ /* 0x000f22000c1e1900 */
[----:B------:R-:W-:-:S03]  /*2cb0*/  IADD3 R29, PT, PT, -R27, 0x20, RZ ;  /* 0x000000201b1d7810 */ /* 0x000fc60007ffe1ff */
        /* <DEDUP_REMOVED lines=8> */
[----:B--2---:R-:W-:-:S04]  /*2d40*/  IADD3 R29, PT, PT, -R7, 0x20, RZ ;  /* 0x00000020071d7810 */ /* 0x004fc80007ffe1ff */
[----:B------:R-:W-:Y:S02]  /*2d50*/  SHF.L.U32 R7, R30, R7, RZ ;  /* 0x000000071e077219 */ /* 0x000fe400000006ff */
[----:B------:R-:W-:Y:S02]  /*2d60*/  SHF.R.U32.HI R34, RZ, R29, R30 ;  /* 0x0000001dff227219 */ /* 0x000fe4000001161e */
[----:B------:R-:W2:Y:S04]  /*2d70*/  LDG.E R30, desc[UR6][R4.64+0xc8] ;  /* 0x0000c806041e7981 */ /* 0x000ea8000c1e1900 */
[----:B------:R-:W2:Y:S01]  /*2d80*/  LDG.E R29, desc[UR6][R14.64+0xc8] ;  /* 0x0000c8060e1d7981 */ /* 0x000ea2000c1e1900 */
[----:B------:R-:W-:-:S04]  /*2d90*/  IADD3 R7, PT, PT, R34, R7, R32 ;  /* 0x0000000722077210 */ /* 0x000fc80007ffe020 */
[----:B------:R-:W-:-:S04]  /*2da0*/  LOP3.LUT R34, R17, R32, R7, 0x96, !PT ;  /* 0x0000002011227212 */ /* 0x000fc800078e9607 */
[----:B---3--:R-:W-:Y:S02]  /*2db0*/  IADD3 R11, PT, PT, R11, R34, R8 ;  /* 0x000000220b0b7210 */ /* 0x008fe40007ffe008 */
[----:B------:R-:W3:Y:S03]  /*2dc0*/  LDG.E R8, desc[UR6][R4.64+0xcc] ;  /* 0x0000cc0604087981 */ /* 0x000ee6000c1e1900 */
[----:B------:R-:W-:Y:S01]  /*2dd0*/  IMAD.IADD R11, R0, 0x1, R11 ;  /* 0x00000001000b7824 */ /* 0x000fe200078e020b */
[----:B------:R-:W-:-:S04]  /*2de0*/  IADD3 R36, PT, PT, -R10, 0x20, RZ ;  /* 0x000000200a247810 */ /* 0x000fc80007ffe1ff */
[----:B------:R-:W-:Y:S02]  /*2df0*/  SHF.L.U32 R34, R11, R10, RZ ;  /* 0x0000000a0b227219 */ /* 0x000fe400000006ff */
[----:B------:R-:W3:Y:S01]  /*2e00*/  LDG.E R10, desc[UR6][R14.64+0xcc] ;  /* 0x0000cc060e0a7981 */ /* 0x000ee2000c1e1900 */
[----:B------:R-:W-:-:S04]  /*2e10*/  SHF.R.U32.HI R36, RZ, R36, R11 ;  /* 0x00000024ff247219 */ /* 0x000fc8000001160b */
[----:B------:R-:W-:-:S04]  /*2e20*/  IADD3 R34, PT, PT, R36, R34, R7 ;  /* 0x0000002224227210 */ /* 0x000fc80007ffe007 */
[----:B------:R-:W-:-:S04]  /*2e30*/  LOP3.LUT R11, R7, R34, R32, 0x2d, !PT ;  /* 0x00000022070b7212 */ /* 0x000fc800078e2d20 */
[----:B----4-:R-:W-:Y:S02]  /*2e40*/  IADD3 R36, PT, PT, R12, R11, R17 ;  /* 0x0000000b0c247210 */ /* 0x010fe40007ffe011 */
[----:B------:R-:W4:Y:S03]  /*2e50*/  LDG.E R12, desc[UR6][R14.64+0xd0] ;  /* 0x0000d0060e0c7981 */ /* 0x000f26000c1e1900 */
[----:B------:R-:W-:Y:S01]  /*2e60*/  IMAD.IADD R3, R3, 0x1, R36 ;  /* 0x0000000103037824 */ /* 0x000fe200078e0224 */
[----:B------:R-:W4:Y:S01]  /*2e70*/  LDG.E R17, desc[UR6][R4.64+0xd8] ;  /* 0x0000d80604117981 */ /* 0x000f22000c1e1900 */
[----:B------:R-:W-:-:S03]  /*2e80*/  IADD3 R36, PT, PT, -R16, 0x20, RZ ;  /* 0x0000002010247810 */ /* 0x000fc60007ffe1ff */
[----:B------:R-:W-:Y:S02]  /*2e90*/  SHF.L.U32 R11, R3, R16, RZ ;  /* 0x00000010030b7219 */ /* 0x000fe400000006ff */
[----:B------:R-:W-:-:S04]  /*2ea0*/  SHF.R.U32.HI R3, RZ, R36, R3 ;  /* 0x00000024ff037219 */ /* 0x000fc80000011603 */
[----:B------:R-:W-:Y:S02]  /*2eb0*/  IADD3 R3, PT, PT, R3, R11, R34 ;  /* 0x0000000b03037210 */ /* 0x000fe40007ffe022 */
[----:B------:R-:W4:Y:S02]  /*2ec0*/  LDG.E R11, desc[UR6][R4.64+0xd4] ;  /* 0x0000d406040b7981 */ /* 0x000f24000c1e1900 */
[----:B------:R-:W-:-:S04]  /*2ed0*/  LOP3.LUT R16, R34, R3, R7, 0x2d, !PT ;  /* 0x0000000322107212 */ /* 0x000fc800078e2d07 */
[----:B------:R-:W-:Y:S02]  /*2ee0*/  IADD3 R32, PT, PT, R27, R16, R32 ;  /* 0x000000101b207210 */ /* 0x000fe40007ffe020 */
[----:B------:R-:W4:Y:S03]  /*2ef0*/  LDG.E R16, desc[UR6][R14.64+0xd4] ;  /* 0x0000d4060e107981 */ /* 0x000f26000c1e1900 */
[----:B------:R-:W-:Y:S01]  /*2f00*/  IMAD.IADD R33, R33, 0x1, R32 ;  /* 0x0000000121217824 */ /* 0x000fe200078e0220 */
[----:B------:R-:W4:Y:S01]  /*2f10*/  LDG.E R27, desc[UR6][R14.64+0xd8] ;  /* 0x0000d8060e1b7981 */ /* 0x000f22000c1e1900 */
[----:B------:R-:W-:-:S03]  /*2f20*/  IADD3 R32, PT, PT, -R26, 0x20, RZ ;  /* 0x000000201a207810 */ /* 0x000fc60007ffe1ff */
[----:B------:R-:W-:Y:S02]  /*2f30*/  SHF.L.U32 R26, R33, R26, RZ ;  /* 0x0000001a211a7219 */ /* 0x000fe400000006ff */
[----:B------:R-:W-:Y:S02]  /*2f40*/  SHF.R.U32.HI R32, RZ, R32, R33 ;  /* 0x00000020ff207219 */ /* 0x000fe40000011621 */
[----:B------:R-:W4:Y:S02]  /*2f50*/  LDG.E R33, desc[UR6][R4.64+0xe0] ;  /* 0x0000e00604217981 */ /* 0x000f24000c1e1900 */
[----:B------:R-:W-:-:S04]  /*2f60*/  IADD3 R26, PT, PT, R32, R26, R3 ;  /* 0x0000001a201a7210 */ /* 0x000fc80007ffe003 */
[----:B------:R-:W-:-:S04]  /*2f70*/  LOP3.LUT R32, R3, R26, R34, 0x2d, !PT ;  /* 0x0000001a03207212 */ /* 0x000fc800078e2d22 */
[----:B--2---:R-:W-:Y:S02]  /*2f80*/  IADD3 R30, PT, PT, R30, R32, R7 ;  /* 0x000000201e1e7210 */ /* 0x004fe40007ffe007 */
[----:B------:R-:W-:-:S03]  /*2f90*/  IADD3 R7, PT, PT, -R29, 0x20, RZ ;  /* 0x000000201d077810 */ /* 0x000fc60007ffe1ff */
[----:B------:R-:W-:-:S05]  /*2fa0*/  IMAD.IADD R30, R19, 0x1, R30 ;  /* 0x00000001131e7824 */ /* 0x000fca00078e021e */
[----:B------:R-:W-:Y:S02]  /*2fb0*/  SHF.L.U32 R19, R30, R29, RZ ;  /* 0x0000001d1e137219 */ /* 0x000fe400000006ff */
[----:B------:R-:W-:Y:S01]  /*2fc0*/  SHF.R.U32.HI R7, RZ, R7, R30 ;  /* 0x00000007ff077219 */ /* 0x000fe2000001161e */
[----:B------:R-:W2:Y:S04]  /*2fd0*/  LDG.E R29, desc[UR6][R14.64+0xdc] ;  /* 0x0000dc060e1d7981 */ /* 0x000ea8000c1e1900 */
[----:B------:R-:W2:Y:S01]  /*2fe0*/  LDG.E R30, desc[UR6][R4.64+0xdc] ;  /* 0x0000dc06041e7981 */ /* 0x000ea2000c1e1900 */
[----:B------:R-:W-:-:S04]  /*2ff0*/  IADD3 R19, PT, PT, R7, R19, R26 ;  /* 0x0000001307137210 */ /* 0x000fc80007ffe01a */
[----:B------:R-:W-:-:S04]  /*3000*/  LOP3.LUT R7, R26, R19, R3, 0x2d, !PT ;  /* 0x000000131a077212 */ /* 0x000fc800078e2d03 */
[----:B---3--:R-:W-:Y:S01]  /*3010*/  IADD3 R7, PT, PT, R8, R7, R34 ;  /* 0x0000000708077210 */ /* 0x008fe20007ffe022 */
[----:B------:R-:W-:Y:S01]  /*3020*/  IMAD.MOV.U32 R32, RZ, RZ, RZ ;  /* 0x000000ffff207224 */ /* 0x000fe200078e00ff */
[----:B------:R-:W3:Y:S03]  /*3030*/  LDG.E R34, desc[UR6][R4.64+0xe4] ;  /* 0x0000e40604227981 */ /* 0x000ee6000c1e1900 */
[----:B------:R-:W-:Y:S02]  /*3040*/  IMAD.IADD R7, R28, 0x1, R7 ;  /* 0x000000011c077824 */ /* 0x000fe400078e0207 */
[----:B------:R-:W3:Y:S01]  /*3050*/  LDG.E R28, desc[UR6][R14.64+0xe0] ;  /* 0x0000e0060e1c7981 */ /* 0x000ee2000c1e1900 */
[----:B------:R-:W-:Y:S02]  /*3060*/  IADD3 R8, PT, PT, -R10, 0x20, RZ ;  /* 0x000000200a087810 */ /* 0x000fe40007ffe1ff */
[----:B------:R-:W-:Y:S01]  /*3070*/  SHF.L.U32 R10, R7, R10, RZ ;  /* 0x0000000a070a7219 */ /* 0x000fe200000006ff */
[----:B------:R-:W3:Y:S01]  /*3080*/  @P1 LDL R32, [R1+0x48] ;  /* 0x0000480001201983 */ /* 0x000ee20000100800 */
[----:B------:R-:W-:-:S03]  /*3090*/  SHF.R.U32.HI R8, RZ, R8, R7 ;  /* 0x00000008ff087219 */ /* 0x000fc60000011607 */
[----:B------:R-:W3:Y:S01]  /*30a0*/  LDG.E R7, desc[UR6][R4.64+0xe8] ;  /* 0x0000e80604077981 */ /* 0x000ee2000c1e1900 */
[----:B------:R-:W-:-:S04]  /*30b0*/  IADD3 R37, PT, PT, R8, R10, R19 ;  /* 0x0000000a08257210 */ /* 0x000fc80007ffe013 */
[----:B------:R-:W-:-:S04]  /*30c0*/  LOP3.LUT R8, R19, R37, R26, 0x2d, !PT ;  /* 0x0000002513087212 */ /* 0x000fc800078e2d1a */
[----:B------:R-:W-:Y:S02]  /*30d0*/  IADD3 R8, PT, PT, R35, R8, R3 ;  /* 0x0000000823087210 */ /* 0x000fe40007ffe003 */
[----:B------:R-:W3:Y:S01]  /*30e0*/  LDG.E R3, desc[UR6][R14.64+0xe4] ;  /* 0x0000e4060e037981 */ /* 0x000ee2000c1e1900 */
[----:B----4-:R-:W-:Y:S02]  /*30f0*/  IADD3 R10, PT, PT, -R12, 0x20, RZ ;  /* 0x000000200c0a7810 */ /* 0x010fe40007ffe1ff */
[----:B------:R-:W-:-:S05]  /*3100*/  IMAD.IADD R13, R13, 0x1, R8 ;  /* 0x000000010d0d7824 */ /* 0x000fca00078e0208 */
[----:B------:R-:W-:Y:S02]  /*3110*/  SHF.R.U32.HI R10, RZ, R10, R13 ;  /* 0x0000000aff0a7219 */ /* 0x000fe4000001160d */
[----:B------:R-:W-:-:S04]  /*3120*/  SHF.L.U32 R8, R13, R12, RZ ;  /* 0x0000000c0d087219 */ /* 0x000fc800000006ff */
[----:B------:R-:W-:Y:S02]  /*3130*/  IADD3 R8, PT, PT, R10, R8, R37 ;  /* 0x000000080a087210 */ /* 0x000fe40007ffe025 */
[----:B------:R-:W4:Y:S02]  /*3140*/  LDG.E R10, desc[UR6][R14.64+0xe8] ;  /* 0x0000e8060e0a7981 */ /* 0x000f24000c1e1900 */
[----:B------:R-:W-:-:S04]  /*3150*/  LOP3.LUT R12, R37, R8, R19, 0x2d, !PT ;  /* 0x00000008250c7212 */ /* 0x000fc800078e2d13 */
[----:B------:R-:W-:Y:S02]  /*3160*/  IADD3 R12, PT, PT, R11, R12, R26 ;  /* 0x0000000c0b0c7210 */ /* 0x000fe40007ffe01a */
[----:B------:R-:W4:Y:S03]  /*3170*/  LDG.E R11, desc[UR6][R4.64+0xec] ;  /* 0x0000ec06040b7981 */ /* 0x000f26000c1e1900 */
[----:B------:R-:W-:Y:S01]  /*3180*/  IMAD.IADD R25, R25, 0x1, R12 ;  /* 0x0000000119197824 */ /* 0x000fe200078e020c */
[----:B------:R-:W-:-:S04]  /*3190*/  IADD3 R12, PT, PT, -R16, 0x20, RZ ;  /* 0x00000020100c7810 */ /* 0x000fc80007ffe1ff */
[----:B------:R-:W-:Y:S02]  /*31a0*/  SHF.L.U32 R13, R25, R16, RZ ;  /* 0x00000010190d7219 */ /* 0x000fe400000006ff */
[----:B------:R-:W-:Y:S02]  /*31b0*/  SHF.R.U32.HI R25, RZ, R12, R25 ;  /* 0x0000000cff197219 */ /* 0x000fe40000011619 */
[----:B------:R-:W4:Y:S02]  /*31c0*/  LDG.E R12, desc[UR6][R14.64+0xec] ;  /* 0x0000ec060e0c7981 */ /* 0x000f24000c1e1900 */
[----:B------:R-:W-:Y:S02]  /*31d0*/  IADD3 R25, PT, PT, R25, R13, R8 ;  /* 0x0000000d19197210 */ /* 0x000fe40007ffe008 */
[----:B------:R-:W4:Y:S02]  /*31e0*/  LDG.E R13, desc[UR6][R4.64+0xf0] ;  /* 0x0000f006040d7981 */ /* 0x000f24000c1e1900 */
[----:B------:R-:W-:-:S04]  /*31f0*/  LOP3.LUT R16, R8, R25, R37, 0x2d, !PT ;  /* 0x0000001908107212 */ /* 0x000fc800078e2d25 */
[----:B------:R-:W-:Y:S02]  /*3200*/  IADD3 R26, PT, PT, R17, R16, R19 ;  /* 0x00000010111a7210 */ /* 0x000fe40007ffe013 */
[----:B------:R-:W4:Y:S01]  /*3210*/  LDG.E R16, desc[UR6][R14.64+0xf0] ;  /* 0x0000f0060e107981 */ /* 0x000f22000c1e1900 */
[----:B------:R-:W-:Y:S02]  /*3220*/  IADD3 R17, PT, PT, -R27, 0x20, RZ ;  /* 0x000000201b117810 */ /* 0x000fe40007ffe1ff */
[----:B------:R-:W-:-:S05]  /*3230*/  IMAD.IADD R26, R21, 0x1, R26 ;  /* 0x00000001151a7824 */ /* 0x000fca00078e021a */
[----:B------:R-:W-:Y:S02]  /*3240*/  SHF.L.U32 R36, R26, R27, RZ ;  /* 0x0000001b1a247219 */ /* 0x000fe400000006ff */
[----:B------:R-:W-:-:S04]  /*3250*/  SHF.R.U32.HI R26, RZ, R17, R26 ;  /* 0x00000011ff1a7219 */ /* 0x000fc8000001161a */
[----:B------:R-:W-:-:S04]  /*3260*/  IADD3 R26, PT, PT, R26, R36, R25 ;  /* 0x000000241a1a7210 */ /* 0x000fc80007ffe019 */
[----:B------:R-:W-:-:S04]  /*3270*/  LOP3.LUT R17, R25, R26, R8, 0x2d, !PT ;  /* 0x0000001a19117212 */ /* 0x000fc800078e2d08 */
[----:B--2---:R-:W-:Y:S02]  /*3280*/  IADD3 R30, PT, PT, R30, R17, R37 ;  /* 0x000000111e1e7210 */ /* 0x004fe40007ffe025 */
[----:B------:R-:W-:-:S03]  /*3290*/  IADD3 R19, PT, PT, -R29, 0x20, RZ ;  /* 0x000000201d137810 */ /* 0x000fc60007ffe1ff */
[----:B------:R-:W-:-:S05]  /*32a0*/  IMAD.IADD R30, R23, 0x1, R30 ;  /* 0x00000001171e7824 */ /* 0x000fca00078e021e */
[----:B------:R-:W-:Y:S02]  /*32b0*/  SHF.L.U32 R17, R30, R29, RZ ;  /* 0x0000001d1e117219 */ /* 0x000fe400000006ff */
[----:B------:R-:W-:-:S04]  /*32c0*/  SHF.R.U32.HI R19, RZ, R19, R30 ;  /* 0x00000013ff137219 */ /* 0x000fc8000001161e */
[----:B------:R-:W-:-:S04]  /*32d0*/  IADD3 R17, PT, PT, R19, R17, R26 ;  /* 0x0000001113117210 */ /* 0x000fc80007ffe01a */
[----:B------:R-:W-:-:S04]  /*32e0*/  LOP3.LUT R19, R26, R17, R25, 0x2d, !PT ;  /* 0x000000111a137212 */ /* 0x000fc800078e2d19 */
[----:B------:R-:W-:-:S05]  /*32f0*/  IADD3 R19, PT, PT, R33, R19, R8 ;  /* 0x0000001321137210 */ /* 0x000fca0007ffe008 */
[----:B------:R-:W-:Y:S01]  /*3300*/  IMAD.IADD R19, R22, 0x1, R19 ;  /* 0x0000000116137824 */ /* 0x000fe200078e0213 */
[----:B---3--:R-:W-:-:S04]  /*3310*/  IADD3 R22, PT, PT, -R28, 0x20, RZ ;  /* 0x000000201c167810 */ /* 0x008fc80007ffe1ff */
[----:B------:R-:W-:Y:S02]  /*3320*/  SHF.L.U32 R8, R19, R28, RZ ;  /* 0x0000001c13087219 */ /* 0x000fe400000006ff */
[----:B------:R-:W-:-:S04]  /*3330*/  SHF.R.U32.HI R22, RZ, R22, R19 ;  /* 0x00000016ff167219 */ /* 0x000fc80000011613 */
[----:B------:R-:W-:-:S04]  /*3340*/  IADD3 R8, PT, PT, R22, R8, R17 ;  /* 0x0000000816087210 */ /* 0x000fc80007ffe011 */
[----:B------:R-:W-:-:S04]  /*3350*/  LOP3.LUT R19, R17, R8, R26, 0x2d, !PT ;  /* 0x0000000811137212 */ /* 0x000fc800078e2d1a */
[----:B------:R-:W-:Y:S02]  /*3360*/  IADD3 R19, PT, PT, R34, R19, R25 ;  /* 0x0000001322137210 */ /* 0x000fe40007ffe019 */
        /* <DEDUP_REMOVED lines=8> */
[----:B----4-:R-:W-:-:S04]  /*33f0*/  IADD3 R24, PT, PT, -R10, 0x20, RZ ;  /* 0x000000200a187810 */ /* 0x010fc80007ffe1ff */
[----:B------:R-:W-:Y:S02]  /*3400*/  SHF.L.U32 R22, R3, R10, RZ ;  /* 0x0000000a03167219 */ /* 0x000fe400000006ff */
[----:B------:R-:W-:-:S04]  /*3410*/  SHF.R.U32.HI R24, RZ, R24, R3 ;  /* 0x00000018ff187219 */ /* 0x000fc80000011603 */
[----:B------:R-:W-:-:S04]  /*3420*/  IADD3 R22, PT, PT, R24, R22, R19 ;  /* 0x0000001618167210 */ /* 0x000fc80007ffe013 */
[----:B------:R-:W-:-:S04]  /*3430*/  LOP3.LUT R10, R19, R22, R8, 0x2d, !PT ;  /* 0x00000016130a7212 */ /* 0x000fc800078e2d08 */
[----:B------:R-:W-:Y:S02]  /*3440*/  IADD3 R11, PT, PT, R11, R10, R17 ;  /* 0x0000000a0b0b7210 */ /* 0x000fe40007ffe011 */
[----:B------:R0:W5:Y:S03]  /*3450*/  LDG.E R17, desc[UR6][R4.64+0xfc] ;  /* 0x0000fc0604117981 */ /* 0x000166000c1e1900 */
[----:B------:R-:W-:Y:S01]  /*3460*/  IMAD.IADD R11, R18, 0x1, R11 ;  /* 0x00000001120b7824 */ /* 0x000fe200078e020b */
[----:B------:R-:W-:Y:S01]  /*3470*/  IADD3 R10, PT, PT, -R12, 0x20, RZ ;  /* 0x000000200c0a7810 */ /* 0x000fe20007ffe1ff */
[----:B------:R0:W5:Y:S03]  /*3480*/  LDG.E R18, desc[UR6][R14.64+0xf8] ;  /* 0x0000f8060e127981 */ /* 0x000166000c1e1900 */
[----:B------:R-:W-:-:S02]  /*3490*/  SHF.L.U32 R7, R11, R12, RZ ;  /* 0x0000000c0b077219 */ /* 0x000fc400000006ff */
[----:B------:R-:W-:Y:S02]  /*34a0*/  SHF.R.U32.HI R10, RZ, R10, R11 ;  /* 0x0000000aff0a7219 */ /* 0x000fe4000001160b */
[----:B------:R0:W5:Y:S02]  /*34b0*/  LDG.E R11, desc[UR6][R4.64+0xf4] ;  /* 0x0000f406040b7981 */ /* 0x000164000c1e1900 */
[----:B------:R-:W-:-:S04]  /*34c0*/  IADD3 R7, PT, PT, R10, R7, R22 ;  /* 0x000000070a077210 */ /* 0x000fc80007ffe016 */
[----:B------:R-:W-:-:S04]  /*34d0*/  LOP3.LUT R3, R22, R7, R19, 0x2d, !PT ;  /* 0x0000000716037212 */ /* 0x000fc800078e2d13 */
[----:B------:R-:W-:Y:S02]  /*34e0*/  IADD3 R8, PT, PT, R13, R3, R8 ;  /* 0x000000030d087210 */ /* 0x000fe40007ffe008 */
[----:B------:R0:W5:Y:S03]  /*34f0*/  LDG.E R13, desc[UR6][R14.64+0xf4] ;  /* 0x0000f4060e0d7981 */ /* 0x000166000c1e1900 */
[----:B------:R-:W-:Y:S01]  /*3500*/  IMAD.IADD R9, R9, 0x1, R8 ;  /* 0x0000000109097824 */ /* 0x000fe200078e0208 */
[----:B------:R-:W-:-:S04]  /*3510*/  IADD3 R8, PT, PT, -R16, 0x20, RZ ;  /* 0x0000002010087810 */ /* 0x000fc80007ffe1ff */
[----:B------:R-:W-:Y:S02]  /*3520*/  SHF.L.U32 R16, R9, R16, RZ ;  /* 0x0000001009107219 */ /* 0x000fe400000006ff */
[----:B------:R-:W-:Y:S02]  /*3530*/  SHF.R.U32.HI R9, RZ, R8, R9 ;  /* 0x00000008ff097219 */ /* 0x000fe40000011609 */
[----:B------:R0:W5:Y:S02]  /*3540*/  LDG.E R8, desc[UR6][R14.64+0xfc] ;  /* 0x0000fc060e087981 */ /* 0x000164000c1e1900 */
[----:B------:R-:W-:Y:S02]  /*3550*/  IADD3 R9, PT, PT, R9, R16, R7 ;  /* 0x0000001009097210 */ /* 0x000fe40007ffe007 */
[----:B------:R0:W5:Y:S03]  /*3560*/  LDG.E R16, desc[UR6][R4.64+0xf8] ;  /* 0x0000f80604107981 */ /* 0x000166000c1e1900 */
[----:B------:R-:W-:-:S05]  /*3570*/  VIADD R3, R9, 0x67452301 ;  /* 0x6745230109037836 */ /* 0x000fca0000000000 */
[----:B-1----:R-:W-:-:S13]  /*3580*/  LOP3.LUT P0, RZ, R3, UR8, RZ, 0xc0, !PT ;  /* 0x0000000803ff7c12 */ /* 0x002fda000f80c0ff */
[----:B0-----:R-:W-:Y:S05]  /*3590*/  @P0 EXIT ;  /* 0x000000000000094d */ /* 0x001fea0003800000 */
[----:B------:R-:W0:Y:S01]  /*35a0*/  S2R R10, SR_LANEID ;  /* 0x00000000000a7919 */ /* 0x000e220000000000 */
[----:B------:R-:W-:Y:S01]  /*35b0*/  VOTEU.ANY UR4, UPT, PT ;  /* 0x0000000000047886 */ /* 0x000fe200038e0100 */
[----:B------:R-:W1:Y:S01]  /*35c0*/  LDC.64 R4, c[0x0][0x3a8] ;  /* 0x0000ea00ff047b82 */ /* 0x000e620000000a00 */
[----:B------:R-:W-:Y:S01]  /*35d0*/  UFLO.U32 UR4, UR4 ;  /* 0x00000004000472bd */ /* 0x000fe200080e0000 */
[----:B------:R-:W-:Y:S01]  /*35e0*/  CREDUX.MIN.S32 UR8, R2 ;  /* 0x00000000020872cc */ /* 0x000fe20000008200 */
[----:B------:R-:W-:-:S12]  /*35f0*/  STL.64 [R1+0x48], R2 ;  /* 0x0000480201007387 */ /* 0x000fd80000100a00 */
[----:B------:R-:W-:Y:S01]  /*3600*/  IMAD.U32 R15, RZ, RZ, UR8 ;  /* 0x00000008ff0f7e24 */ /* 0x000fe2000f8e00ff */
[----:B0-----:R-:W-:Y:S02]  /*3610*/  ISETP.EQ.U32.AND P0, PT, R10, UR4, PT ;  /* 0x000000040a007c0c */ /* 0x001fe4000bf02070 */
[----:B------:R-:W-:-:S04]  /*3620*/  LOP3.LUT R10, R7, R9, R22, 0x2d, !PT ;  /* 0x00000009070a7212 */ /* 0x000fc800078e2d16 */
[----:B-----5:R-:W-:Y:S02]  /*3630*/  IADD3 R10, PT, PT, R11, R10, R19 ;  /* 0x0000000a0b0a7210 */ /* 0x020fe40007ffe013 */
[----:B------:R-:W-:-:S03]  /*3640*/  IADD3 R11, PT, PT, -R13, 0x20, RZ ;  /* 0x000000200d0b7810 */ /* 0x000fc60007ffe1ff */
[----:B------:R-:W-:Y:S02]  /*3650*/  IMAD.IADD R10, R31, 0x1, R10 ;  /* 0x000000011f0a7824 */ /* 0x000fe400078e020a */
[----:B-1----:R0:W-:Y:S01]  /*3660*/  @P0 REDG.E.MIN.S32.STRONG.GPU desc[UR6][R4.64], R15 ;  /* 0x0000000f0400098e */ /* 0x0021e2000c92e306 */
[----:B------:R-:W0:Y:S01]  /*3670*/  LDCU.64 UR6, c[0x4][0x8] ;  /* 0x01000100ff0677ac */ /* 0x000e220008000a00 */
[----:B------:R-:W-:Y:S02]  /*3680*/  IADD3 R6, P0, P1, R1, 0x48, R6 ;  /* 0x0000004801067810 */ /* 0x000fe4000791e006 */
[----:B------:R-:W-:Y:S02]  /*3690*/  SHF.L.U32 R12, R10, R13, RZ ;  /* 0x0000000d0a0c7219 */ /* 0x000fe400000006ff */
[----:B------:R-:W-:-:S04]  /*36a0*/  SHF.R.U32.HI R10, RZ, R11, R10 ;  /* 0x0000000bff0a7219 */ /* 0x000fc8000001160a */
[----:B------:R-:W-:-:S04]  /*36b0*/  IADD3 R10, PT, PT, R10, R12, R9 ;  /* 0x0000000c0a0a7210 */ /* 0x000fc80007ffe009 */
[----:B------:R-:W-:Y:S01]  /*36c0*/  LOP3.LUT R11, R9, R10, R7, 0x2d, !PT ;  /* 0x0000000a090b7212 */ /* 0x000fe200078e2d07 */
[----:B------:R1:W-:Y:S03]  /*36d0*/  STL [R1+0x58], R10 ;  /* 0x0000580a01007387 */ /* 0x0003e60000100800 */
[----:B------:R-:W-:Y:S01]  /*36e0*/  IADD3 R11, PT, PT, R16, R11, R22 ;  /* 0x0000000b100b7210 */ /* 0x000fe20007ffe016 */
[----:B0-----:R-:W-:Y:S02]  /*36f0*/  IMAD.U32 R4, RZ, RZ, UR6 ;  /* 0x00000006ff047e24 */ /* 0x001fe4000f8e00ff */
[----:B------:R-:W-:Y:S02]  /*3700*/  IMAD.U32 R5, RZ, RZ, UR7 ;  /* 0x00000007ff057e24 */ /* 0x000fe4000f8e00ff */
[----:B------:R-:W-:Y:S01]  /*3710*/  IMAD.IADD R11, R0, 0x1, R11 ;  /* 0x00000001000b7824 */ /* 0x000fe200078e020b */
[----:B------:R-:W-:-:S04]  /*3720*/  IADD3 R0, PT, PT, -R18, 0x20, RZ ;  /* 0x0000002012007810 */ /* 0x000fc80007ffe1ff */
[----:B------:R-:W-:Y:S02]  /*3730*/  SHF.L.U32 R13, R11, R18, RZ ;  /* 0x000000120b0d7219 */ /* 0x000fe400000006ff */
[----:B------:R-:W-:-:S04]  /*3740*/  SHF.R.U32.HI R0, RZ, R0, R11 ;  /* 0x00000000ff007219 */ /* 0x000fc8000001160b */
[----:B------:R-:W-:-:S04]  /*3750*/  IADD3 R13, PT, PT, R0, R13, R10 ;  /* 0x0000000d000d7210 */ /* 0x000fc80007ffe00a */
[----:B------:R-:W-:-:S04]  /*3760*/  LOP3.LUT R0, R10, R13, R9, 0x2d, !PT ;  /* 0x0000000d0a007212 */ /* 0x000fc800078e2d09 */
[----:B------:R-:W-:Y:S02]  /*3770*/  IADD3 R17, PT, PT, R17, R0, R7 ;  /* 0x0000000011117210 */ /* 0x000fe40007ffe007 */
[----:B------:R-:W-:Y:S02]  /*3780*/  IADD3 R0, PT, PT, -R8, 0x20, RZ ;  /* 0x0000002008007810 */ /* 0x000fe40007ffe1ff */
[----:B------:R-:W-:Y:S01]  /*3790*/  IADD3.X R7, PT, PT, RZ, UR5, RZ, P0, P1 ;  /* 0x00000005ff077c10 */ /* 0x000fe200087e24ff */
[----:B------:R-:W-:-:S05]  /*37a0*/  IMAD.IADD R17, R20, 0x1, R17 ;  /* 0x0000000114117824 */ /* 0x000fca00078e0211 */
[----:B------:R-:W-:Y:S02]  /*37b0*/  SHF.L.U32 R12, R17, R8, RZ ;  /* 0x00000008110c7219 */ /* 0x000fe400000006ff */
[----:B------:R-:W-:-:S04]  /*37c0*/  SHF.R.U32.HI R0, RZ, R0, R17 ;  /* 0x00000000ff007219 */ /* 0x000fc80000011611 */
[----:B------:R-:W-:Y:S02]  /*37d0*/  IADD3 R12, PT, PT, R0, R12, R13 ;  /* 0x0000000c000c7210 */ /* 0x000fe40007ffe00d */
[----:B------:R-:W-:-:S03]  /*37e0*/  MOV R0, 0x0 ;  /* 0x0000000000007802 */ /* 0x000fc60000000f00 */
[----:B------:R1:W-:Y:S01]  /*37f0*/  STL.64 [R1+0x50], R12 ;  /* 0x0000500c01007387 */ /* 0x0003e20000100a00 */
[----:B------:R1:W0:Y:S03]  /*3800*/  LDC.64 R8, c[0x4][R0] ;  /* 0x0100000000087b82 */ /* 0x0002260000000a00 */
[----:B------:R-:W-:-:S07]  /*3810*/  LEPC R20, `(.L_x_7) ;  /* 0x000000001014794e */ /* 0x000fce0000000000 */
[----:B01----:R-:W-:Y:S05]  /*3820*/  CALL.ABS.NOINC R8 ;  /* 0x0000000008007343 */ /* 0x003fea0003c00000 */
.L_x_7:
[----:B------:R-:W-:Y:S05]  /*3830*/  EXIT ;  /* 0x000000000000794d */ /* 0x000fea0003800000 */
.L_x_8:
[----:B------:R-:W-:-:S00]  /*3840*/  BRA `(.L_x_8) ;  /* 0xfffffffc00fc7947 */ /* 0x000fc0000383ffff */
[----:B------:R-:W-:-:S00]  /*3850*/  NOP ;  /* 0x0000000000007918 */ /* 0x000fc00000000000 */
        /* <DEDUP_REMOVED lines=10> */
.L_x_9:


//--------------------- .nv.global.init           --------------------------
	.section	.nv.global.init,"aw",@progbits
.nv.global.init:
	.type		$str,@object
	.size		$str,(.L_0 - $str)
$str:
        /*0000*/ 	.byte	0x47, 0x6f, 0x61, 0x6c, 0x21, 0x20, 0x25, 0x64, 0x20, 0x3d, 0x3e, 0x20, 0x25, 0x30, 0x38, 0x78
        /*0010*/ 	.byte	0x20, 0x25, 0x30, 0x38, 0x78, 0x20, 0x25, 0x30, 0x38, 0x78, 0x20, 0x25, 0x30, 0x38, 0x78, 0x0a
        /*0020*/ 	.byte	0x00
.L_0:


//--------------------- .nv.shared.reserved.0     --------------------------
	.section	.nv.shared.reserved.0,"aw",@nobits
	.weak		__nv_reservedSMEM_offset_0_alias
	.size		__nv_reservedSMEM_offset_0_alias, 0, 64
	.other		__nv_reservedSMEM_offset_0_alias,@"STO_CUDA_RESERVED_SHARED STV_DEFAULT"
__nv_reservedSMEM_offset_0_alias:
	.zero		0
	.zero		64


//--------------------- .nv.constant0._Z9md5KernelPiPjPciiiS_ --------------------------
	.section	.nv.constant0._Z9md5KernelPiPjPciiiS_,"a",@progbits
	.sectionflags	@""
	.align	4
.nv.constant0._Z9md5KernelPiPjPciiiS_:
	.zero		944


//--------------------- SYMBOLS --------------------------

	.type		.nv.reservedSmem.offset0,@object
	.size		.nv.reservedSmem.offset0,0x4
	.type		vprintf,@function
